//
// Generated by NVIDIA NVVM Compiler
//
// Compiler Build ID: CL-36424714
// Cuda compilation tools, release 13.0, V13.0.88
// Based on NVVM 20.0.0
//

.version 9.0
.target sm_100
.address_size 64

	// .globl	_Z18_hhlpLinearForwardILi32EfEvPKT0_S2_S2_PS0_ii

.visible .entry _Z18_hhlpLinearForwardILi32EfEvPKT0_S2_S2_PS0_ii(
	.param .u64 .ptr .align 1 _Z18_hhlpLinearForwardILi32EfEvPKT0_S2_S2_PS0_ii_param_0,
	.param .u64 .ptr .align 1 _Z18_hhlpLinearForwardILi32EfEvPKT0_S2_S2_PS0_ii_param_1,
	.param .u64 .ptr .align 1 _Z18_hhlpLinearForwardILi32EfEvPKT0_S2_S2_PS0_ii_param_2,
	.param .u64 .ptr .align 1 _Z18_hhlpLinearForwardILi32EfEvPKT0_S2_S2_PS0_ii_param_3,
	.param .u32 _Z18_hhlpLinearForwardILi32EfEvPKT0_S2_S2_PS0_ii_param_4,
	.param .u32 _Z18_hhlpLinearForwardILi32EfEvPKT0_S2_S2_PS0_ii_param_5
)
{
	.reg .pred 	%p<11>;
	.reg .b32 	%r<29>;
	.reg .b32 	%f<114>;
	.reg .b64 	%rd<47>;

	ld.param.u64 	%rd18, [_Z18_hhlpLinearForwardILi32EfEvPKT0_S2_S2_PS0_ii_param_0];
	ld.param.u64 	%rd16, [_Z18_hhlpLinearForwardILi32EfEvPKT0_S2_S2_PS0_ii_param_1];
	ld.param.u64 	%rd19, [_Z18_hhlpLinearForwardILi32EfEvPKT0_S2_S2_PS0_ii_param_2];
	ld.param.u64 	%rd17, [_Z18_hhlpLinearForwardILi32EfEvPKT0_S2_S2_PS0_ii_param_3];
	ld.param.u32 	%r17, [_Z18_hhlpLinearForwardILi32EfEvPKT0_S2_S2_PS0_ii_param_4];
	ld.param.u32 	%r18, [_Z18_hhlpLinearForwardILi32EfEvPKT0_S2_S2_PS0_ii_param_5];
	cvta.to.global.u64 	%rd1, %rd19;
	cvta.to.global.u64 	%rd2, %rd18;
	mov.u32 	%r19, %ctaid.y;
	shl.b32 	%r20, %r19, 5;
	mov.u32 	%r21, %tid.y;
	add.s32 	%r1, %r20, %r21;
	setp.ge.s32 	%p1, %r1, %r18;
	@%p1 bra 	$L__BB0_15;
	mul.lo.s32 	%r22, %r17, %r1;
	cvt.s64.s32 	%rd3, %r22;
	setp.lt.s32 	%p2, %r17, 1;
	mov.f32 	%f113, 0f00000000;
	@%p2 bra 	$L__BB0_14;
	and.b32  	%r2, %r17, 15;
	setp.lt.u32 	%p3, %r17, 16;
	mov.f32 	%f113, 0f00000000;
	mov.b32 	%r26, 0;
	@%p3 bra 	$L__BB0_5;
	and.b32  	%r26, %r17, 2147483632;
	neg.s32 	%r24, %r26;
	shl.b64 	%rd20, %rd3, 2;
	add.s64 	%rd21, %rd20, %rd2;
	add.s64 	%rd44, %rd21, 32;
	add.s64 	%rd43, %rd1, 32;
	mov.f32 	%f113, 0f00000000;
$L__BB0_4:
	.pragma "nounroll";
	ld.global.f32 	%f18, [%rd44+-32];
	ld.global.f32 	%f19, [%rd43+-32];
	fma.rn.f32 	%f20, %f18, %f19, %f113;
	ld.global.f32 	%f21, [%rd44+-28];
	ld.global.f32 	%f22, [%rd43+-28];
	fma.rn.f32 	%f23, %f21, %f22, %f20;
	ld.global.f32 	%f24, [%rd44+-24];
	ld.global.f32 	%f25, [%rd43+-24];
	fma.rn.f32 	%f26, %f24, %f25, %f23;
	ld.global.f32 	%f27, [%rd44+-20];
	ld.global.f32 	%f28, [%rd43+-20];
	fma.rn.f32 	%f29, %f27, %f28, %f26;
	ld.global.f32 	%f30, [%rd44+-16];
	ld.global.f32 	%f31, [%rd43+-16];
	fma.rn.f32 	%f32, %f30, %f31, %f29;
	ld.global.f32 	%f33, [%rd44+-12];
	ld.global.f32 	%f34, [%rd43+-12];
	fma.rn.f32 	%f35, %f33, %f34, %f32;
	ld.global.f32 	%f36, [%rd44+-8];
	ld.global.f32 	%f37, [%rd43+-8];
	fma.rn.f32 	%f38, %f36, %f37, %f35;
	ld.global.f32 	%f39, [%rd44+-4];
	ld.global.f32 	%f40, [%rd43+-4];
	fma.rn.f32 	%f41, %f39, %f40, %f38;
	ld.global.f32 	%f42, [%rd44];
	ld.global.f32 	%f43, [%rd43];
	fma.rn.f32 	%f44, %f42, %f43, %f41;
	ld.global.f32 	%f45, [%rd44+4];
	ld.global.f32 	%f46, [%rd43+4];
	fma.rn.f32 	%f47, %f45, %f46, %f44;
	ld.global.f32 	%f48, [%rd44+8];
	ld.global.f32 	%f49, [%rd43+8];
	fma.rn.f32 	%f50, %f48, %f49, %f47;
	ld.global.f32 	%f51, [%rd44+12];
	ld.global.f32 	%f52, [%rd43+12];
	fma.rn.f32 	%f53, %f51, %f52, %f50;
	ld.global.f32 	%f54, [%rd44+16];
	ld.global.f32 	%f55, [%rd43+16];
	fma.rn.f32 	%f56, %f54, %f55, %f53;
	ld.global.f32 	%f57, [%rd44+20];
	ld.global.f32 	%f58, [%rd43+20];
	fma.rn.f32 	%f59, %f57, %f58, %f56;
	ld.global.f32 	%f60, [%rd44+24];
	ld.global.f32 	%f61, [%rd43+24];
	fma.rn.f32 	%f62, %f60, %f61, %f59;
	ld.global.f32 	%f63, [%rd44+28];
	ld.global.f32 	%f64, [%rd43+28];
	fma.rn.f32 	%f113, %f63, %f64, %f62;
	add.s32 	%r24, %r24, 16;
	add.s64 	%rd44, %rd44, 64;
	add.s64 	%rd43, %rd43, 64;
	setp.ne.s32 	%p4, %r24, 0;
	@%p4 bra 	$L__BB0_4;
$L__BB0_5:
	setp.eq.s32 	%p5, %r2, 0;
	@%p5 bra 	$L__BB0_14;
	and.b32  	%r8, %r17, 7;
	setp.lt.u32 	%p6, %r2, 8;
	@%p6 bra 	$L__BB0_8;
	cvt.u64.u32 	%rd22, %r26;
	add.s64 	%rd23, %rd22, %rd3;
	shl.b64 	%rd24, %rd23, 2;
	add.s64 	%rd25, %rd2, %rd24;
	ld.global.f32 	%f66, [%rd25];
	mul.wide.u32 	%rd26, %r26, 4;
	add.s64 	%rd27, %rd1, %rd26;
	ld.global.f32 	%f67, [%rd27];
	fma.rn.f32 	%f68, %f66, %f67, %f113;
	ld.global.f32 	%f69, [%rd25+4];
	ld.global.f32 	%f70, [%rd27+4];
	fma.rn.f32 	%f71, %f69, %f70, %f68;
	ld.global.f32 	%f72, [%rd25+8];
	ld.global.f32 	%f73, [%rd27+8];
	fma.rn.f32 	%f74, %f72, %f73, %f71;
	ld.global.f32 	%f75, [%rd25+12];
	ld.global.f32 	%f76, [%rd27+12];
	fma.rn.f32 	%f77, %f75, %f76, %f74;
	ld.global.f32 	%f78, [%rd25+16];
	ld.global.f32 	%f79, [%rd27+16];
	fma.rn.f32 	%f80, %f78, %f79, %f77;
	ld.global.f32 	%f81, [%rd25+20];
	ld.global.f32 	%f82, [%rd27+20];
	fma.rn.f32 	%f83, %f81, %f82, %f80;
	ld.global.f32 	%f84, [%rd25+24];
	ld.global.f32 	%f85, [%rd27+24];
	fma.rn.f32 	%f86, %f84, %f85, %f83;
	ld.global.f32 	%f87, [%rd25+28];
	ld.global.f32 	%f88, [%rd27+28];
	fma.rn.f32 	%f113, %f87, %f88, %f86;
	add.s32 	%r26, %r26, 8;
$L__BB0_8:
	setp.eq.s32 	%p7, %r8, 0;
	@%p7 bra 	$L__BB0_14;
	and.b32  	%r11, %r17, 3;
	setp.lt.u32 	%p8, %r8, 4;
	@%p8 bra 	$L__BB0_11;
	cvt.u64.u32 	%rd28, %r26;
	add.s64 	%rd29, %rd28, %rd3;
	shl.b64 	%rd30, %rd29, 2;
	add.s64 	%rd31, %rd2, %rd30;
	ld.global.f32 	%f90, [%rd31];
	mul.wide.u32 	%rd32, %r26, 4;
	add.s64 	%rd33, %rd1, %rd32;
	ld.global.f32 	%f91, [%rd33];
	fma.rn.f32 	%f92, %f90, %f91, %f113;
	ld.global.f32 	%f93, [%rd31+4];
	ld.global.f32 	%f94, [%rd33+4];
	fma.rn.f32 	%f95, %f93, %f94, %f92;
	ld.global.f32 	%f96, [%rd31+8];
	ld.global.f32 	%f97, [%rd33+8];
	fma.rn.f32 	%f98, %f96, %f97, %f95;
	ld.global.f32 	%f99, [%rd31+12];
	ld.global.f32 	%f100, [%rd33+12];
	fma.rn.f32 	%f113, %f99, %f100, %f98;
	add.s32 	%r26, %r26, 4;
$L__BB0_11:
	setp.eq.s32 	%p9, %r11, 0;
	@%p9 bra 	$L__BB0_14;
	cvt.u64.u32 	%rd34, %r26;
	mul.wide.u32 	%rd35, %r26, 4;
	add.s64 	%rd46, %rd1, %rd35;
	add.s64 	%rd36, %rd3, %rd34;
	shl.b64 	%rd37, %rd36, 2;
	add.s64 	%rd45, %rd2, %rd37;
	neg.s32 	%r28, %r11;
$L__BB0_13:
	.pragma "nounroll";
	ld.global.f32 	%f101, [%rd45];
	ld.global.f32 	%f102, [%rd46];
	fma.rn.f32 	%f113, %f101, %f102, %f113;
	add.s64 	%rd46, %rd46, 4;
	add.s64 	%rd45, %rd45, 4;
	add.s32 	%r28, %r28, 1;
	setp.ne.s32 	%p10, %r28, 0;
	@%p10 bra 	$L__BB0_13;
$L__BB0_14:
	cvta.to.global.u64 	%rd38, %rd16;
	mul.wide.u32 	%rd39, %r1, 4;
	add.s64 	%rd40, %rd38, %rd39;
	ld.global.f32 	%f103, [%rd40];
	add.f32 	%f104, %f113, %f103;
	cvta.to.global.u64 	%rd41, %rd17;
	add.s64 	%rd42, %rd41, %rd39;
	st.global.f32 	[%rd42], %f104;
$L__BB0_15:
	ret;

}
	// .globl	_Z18_hhlpLinearForwardILi32EdEvPKT0_S2_S2_PS0_ii
.visible .entry _Z18_hhlpLinearForwardILi32EdEvPKT0_S2_S2_PS0_ii(
	.param .u64 .ptr .align 1 _Z18_hhlpLinearForwardILi32EdEvPKT0_S2_S2_PS0_ii_param_0,
	.param .u64 .ptr .align 1 _Z18_hhlpLinearForwardILi32EdEvPKT0_S2_S2_PS0_ii_param_1,
	.param .u64 .ptr .align 1 _Z18_hhlpLinearForwardILi32EdEvPKT0_S2_S2_PS0_ii_param_2,
	.param .u64 .ptr .align 1 _Z18_hhlpLinearForwardILi32EdEvPKT0_S2_S2_PS0_ii_param_3,
	.param .u32 _Z18_hhlpLinearForwardILi32EdEvPKT0_S2_S2_PS0_ii_param_4,
	.param .u32 _Z18_hhlpLinearForwardILi32EdEvPKT0_S2_S2_PS0_ii_param_5
)
{
	.reg .pred 	%p<11>;
	.reg .b32 	%r<29>;
	.reg .b64 	%rd<47>;
	.reg .b64 	%fd<114>;

	ld.param.u64 	%rd18, [_Z18_hhlpLinearForwardILi32EdEvPKT0_S2_S2_PS0_ii_param_0];
	ld.param.u64 	%rd16, [_Z18_hhlpLinearForwardILi32EdEvPKT0_S2_S2_PS0_ii_param_1];
	ld.param.u64 	%rd19, [_Z18_hhlpLinearForwardILi32EdEvPKT0_S2_S2_PS0_ii_param_2];
	ld.param.u64 	%rd17, [_Z18_hhlpLinearForwardILi32EdEvPKT0_S2_S2_PS0_ii_param_3];
	ld.param.u32 	%r17, [_Z18_hhlpLinearForwardILi32EdEvPKT0_S2_S2_PS0_ii_param_4];
	ld.param.u32 	%r18, [_Z18_hhlpLinearForwardILi32EdEvPKT0_S2_S2_PS0_ii_param_5];
	cvta.to.global.u64 	%rd1, %rd19;
	cvta.to.global.u64 	%rd2, %rd18;
	mov.u32 	%r19, %ctaid.y;
	shl.b32 	%r20, %r19, 5;
	mov.u32 	%r21, %tid.y;
	add.s32 	%r1, %r20, %r21;
	setp.ge.s32 	%p1, %r1, %r18;
	@%p1 bra 	$L__BB1_15;
	mul.lo.s32 	%r22, %r17, %r1;
	cvt.s64.s32 	%rd3, %r22;
	setp.lt.s32 	%p2, %r17, 1;
	mov.f64 	%fd113, 0d0000000000000000;
	@%p2 bra 	$L__BB1_14;
	and.b32  	%r2, %r17, 15;
	setp.lt.u32 	%p3, %r17, 16;
	mov.f64 	%fd113, 0d0000000000000000;
	mov.b32 	%r26, 0;
	@%p3 bra 	$L__BB1_5;
	and.b32  	%r26, %r17, 2147483632;
	neg.s32 	%r24, %r26;
	shl.b64 	%rd20, %rd3, 3;
	add.s64 	%rd21, %rd20, %rd2;
	add.s64 	%rd44, %rd21, 64;
	add.s64 	%rd43, %rd1, 64;
	mov.f64 	%fd113, 0d0000000000000000;
$L__BB1_4:
	.pragma "nounroll";
	ld.global.f64 	%fd18, [%rd44+-64];
	ld.global.f64 	%fd19, [%rd43+-64];
	fma.rn.f64 	%fd20, %fd18, %fd19, %fd113;
	ld.global.f64 	%fd21, [%rd44+-56];
	ld.global.f64 	%fd22, [%rd43+-56];
	fma.rn.f64 	%fd23, %fd21, %fd22, %fd20;
	ld.global.f64 	%fd24, [%rd44+-48];
	ld.global.f64 	%fd25, [%rd43+-48];
	fma.rn.f64 	%fd26, %fd24, %fd25, %fd23;
	ld.global.f64 	%fd27, [%rd44+-40];
	ld.global.f64 	%fd28, [%rd43+-40];
	fma.rn.f64 	%fd29, %fd27, %fd28, %fd26;
	ld.global.f64 	%fd30, [%rd44+-32];
	ld.global.f64 	%fd31, [%rd43+-32];
	fma.rn.f64 	%fd32, %fd30, %fd31, %fd29;
	ld.global.f64 	%fd33, [%rd44+-24];
	ld.global.f64 	%fd34, [%rd43+-24];
	fma.rn.f64 	%fd35, %fd33, %fd34, %fd32;
	ld.global.f64 	%fd36, [%rd44+-16];
	ld.global.f64 	%fd37, [%rd43+-16];
	fma.rn.f64 	%fd38, %fd36, %fd37, %fd35;
	ld.global.f64 	%fd39, [%rd44+-8];
	ld.global.f64 	%fd40, [%rd43+-8];
	fma.rn.f64 	%fd41, %fd39, %fd40, %fd38;
	ld.global.f64 	%fd42, [%rd44];
	ld.global.f64 	%fd43, [%rd43];
	fma.rn.f64 	%fd44, %fd42, %fd43, %fd41;
	ld.global.f64 	%fd45, [%rd44+8];
	ld.global.f64 	%fd46, [%rd43+8];
	fma.rn.f64 	%fd47, %fd45, %fd46, %fd44;
	ld.global.f64 	%fd48, [%rd44+16];
	ld.global.f64 	%fd49, [%rd43+16];
	fma.rn.f64 	%fd50, %fd48, %fd49, %fd47;
	ld.global.f64 	%fd51, [%rd44+24];
	ld.global.f64 	%fd52, [%rd43+24];
	fma.rn.f64 	%fd53, %fd51, %fd52, %fd50;
	ld.global.f64 	%fd54, [%rd44+32];
	ld.global.f64 	%fd55, [%rd43+32];
	fma.rn.f64 	%fd56, %fd54, %fd55, %fd53;
	ld.global.f64 	%fd57, [%rd44+40];
	ld.global.f64 	%fd58, [%rd43+40];
	fma.rn.f64 	%fd59, %fd57, %fd58, %fd56;
	ld.global.f64 	%fd60, [%rd44+48];
	ld.global.f64 	%fd61, [%rd43+48];
	fma.rn.f64 	%fd62, %fd60, %fd61, %fd59;
	ld.global.f64 	%fd63, [%rd44+56];
	ld.global.f64 	%fd64, [%rd43+56];
	fma.rn.f64 	%fd113, %fd63, %fd64, %fd62;
	add.s32 	%r24, %r24, 16;
	add.s64 	%rd44, %rd44, 128;
	add.s64 	%rd43, %rd43, 128;
	setp.ne.s32 	%p4, %r24, 0;
	@%p4 bra 	$L__BB1_4;
$L__BB1_5:
	setp.eq.s32 	%p5, %r2, 0;
	@%p5 bra 	$L__BB1_14;
	and.b32  	%r8, %r17, 7;
	setp.lt.u32 	%p6, %r2, 8;
	@%p6 bra 	$L__BB1_8;
	cvt.u64.u32 	%rd22, %r26;
	add.s64 	%rd23, %rd22, %rd3;
	shl.b64 	%rd24, %rd23, 3;
	add.s64 	%rd25, %rd2, %rd24;
	ld.global.f64 	%fd66, [%rd25];
	mul.wide.u32 	%rd26, %r26, 8;
	add.s64 	%rd27, %rd1, %rd26;
	ld.global.f64 	%fd67, [%rd27];
	fma.rn.f64 	%fd68, %fd66, %fd67, %fd113;
	ld.global.f64 	%fd69, [%rd25+8];
	ld.global.f64 	%fd70, [%rd27+8];
	fma.rn.f64 	%fd71, %fd69, %fd70, %fd68;
	ld.global.f64 	%fd72, [%rd25+16];
	ld.global.f64 	%fd73, [%rd27+16];
	fma.rn.f64 	%fd74, %fd72, %fd73, %fd71;
	ld.global.f64 	%fd75, [%rd25+24];
	ld.global.f64 	%fd76, [%rd27+24];
	fma.rn.f64 	%fd77, %fd75, %fd76, %fd74;
	ld.global.f64 	%fd78, [%rd25+32];
	ld.global.f64 	%fd79, [%rd27+32];
	fma.rn.f64 	%fd80, %fd78, %fd79, %fd77;
	ld.global.f64 	%fd81, [%rd25+40];
	ld.global.f64 	%fd82, [%rd27+40];
	fma.rn.f64 	%fd83, %fd81, %fd82, %fd80;
	ld.global.f64 	%fd84, [%rd25+48];
	ld.global.f64 	%fd85, [%rd27+48];
	fma.rn.f64 	%fd86, %fd84, %fd85, %fd83;
	ld.global.f64 	%fd87, [%rd25+56];
	ld.global.f64 	%fd88, [%rd27+56];
	fma.rn.f64 	%fd113, %fd87, %fd88, %fd86;
	add.s32 	%r26, %r26, 8;
$L__BB1_8:
	setp.eq.s32 	%p7, %r8, 0;
	@%p7 bra 	$L__BB1_14;
	and.b32  	%r11, %r17, 3;
	setp.lt.u32 	%p8, %r8, 4;
	@%p8 bra 	$L__BB1_11;
	cvt.u64.u32 	%rd28, %r26;
	add.s64 	%rd29, %rd28, %rd3;
	shl.b64 	%rd30, %rd29, 3;
	add.s64 	%rd31, %rd2, %rd30;
	ld.global.f64 	%fd90, [%rd31];
	mul.wide.u32 	%rd32, %r26, 8;
	add.s64 	%rd33, %rd1, %rd32;
	ld.global.f64 	%fd91, [%rd33];
	fma.rn.f64 	%fd92, %fd90, %fd91, %fd113;
	ld.global.f64 	%fd93, [%rd31+8];
	ld.global.f64 	%fd94, [%rd33+8];
	fma.rn.f64 	%fd95, %fd93, %fd94, %fd92;
	ld.global.f64 	%fd96, [%rd31+16];
	ld.global.f64 	%fd97, [%rd33+16];
	fma.rn.f64 	%fd98, %fd96, %fd97, %fd95;
	ld.global.f64 	%fd99, [%rd31+24];
	ld.global.f64 	%fd100, [%rd33+24];
	fma.rn.f64 	%fd113, %fd99, %fd100, %fd98;
	add.s32 	%r26, %r26, 4;
$L__BB1_11:
	setp.eq.s32 	%p9, %r11, 0;
	@%p9 bra 	$L__BB1_14;
	cvt.u64.u32 	%rd34, %r26;
	mul.wide.u32 	%rd35, %r26, 8;
	add.s64 	%rd46, %rd1, %rd35;
	add.s64 	%rd36, %rd3, %rd34;
	shl.b64 	%rd37, %rd36, 3;
	add.s64 	%rd45, %rd2, %rd37;
	neg.s32 	%r28, %r11;
$L__BB1_13:
	.pragma "nounroll";
	ld.global.f64 	%fd101, [%rd45];
	ld.global.f64 	%fd102, [%rd46];
	fma.rn.f64 	%fd113, %fd101, %fd102, %fd113;
	add.s64 	%rd46, %rd46, 8;
	add.s64 	%rd45, %rd45, 8;
	add.s32 	%r28, %r28, 1;
	setp.ne.s32 	%p10, %r28, 0;
	@%p10 bra 	$L__BB1_13;
$L__BB1_14:
	cvta.to.global.u64 	%rd38, %rd16;
	mul.wide.u32 	%rd39, %r1, 8;
	add.s64 	%rd40, %rd38, %rd39;
	ld.global.f64 	%fd103, [%rd40];
	add.f64 	%fd104, %fd113, %fd103;
	cvta.to.global.u64 	%rd41, %rd17;
	add.s64 	%rd42, %rd41, %rd39;
	st.global.f64 	[%rd42], %fd104;
$L__BB1_15:
	ret;

}
	// .globl	_Z18_hhlpLinearForwardILi32EsEvPKT0_S2_S2_PS0_ii
.visible .entry _Z18_hhlpLinearForwardILi32EsEvPKT0_S2_S2_PS0_ii(
	.param .u64 .ptr .align 1 _Z18_hhlpLinearForwardILi32EsEvPKT0_S2_S2_PS0_ii_param_0,
	.param .u64 .ptr .align 1 _Z18_hhlpLinearForwardILi32EsEvPKT0_S2_S2_PS0_ii_param_1,
	.param .u64 .ptr .align 1 _Z18_hhlpLinearForwardILi32EsEvPKT0_S2_S2_PS0_ii_param_2,
	.param .u64 .ptr .align 1 _Z18_hhlpLinearForwardILi32EsEvPKT0_S2_S2_PS0_ii_param_3,
	.param .u32 _Z18_hhlpLinearForwardILi32EsEvPKT0_S2_S2_PS0_ii_param_4,
	.param .u32 _Z18_hhlpLinearForwardILi32EsEvPKT0_S2_S2_PS0_ii_param_5
)
{
	.reg .pred 	%p<11>;
	.reg .b16 	%rs<114>;
	.reg .b32 	%r<29>;
	.reg .b64 	%rd<47>;

	ld.param.u64 	%rd18, [_Z18_hhlpLinearForwardILi32EsEvPKT0_S2_S2_PS0_ii_param_0];
	ld.param.u64 	%rd16, [_Z18_hhlpLinearForwardILi32EsEvPKT0_S2_S2_PS0_ii_param_1];
	ld.param.u64 	%rd19, [_Z18_hhlpLinearForwardILi32EsEvPKT0_S2_S2_PS0_ii_param_2];
	ld.param.u64 	%rd17, [_Z18_hhlpLinearForwardILi32EsEvPKT0_S2_S2_PS0_ii_param_3];
	ld.param.u32 	%r17, [_Z18_hhlpLinearForwardILi32EsEvPKT0_S2_S2_PS0_ii_param_4];
	ld.param.u32 	%r18, [_Z18_hhlpLinearForwardILi32EsEvPKT0_S2_S2_PS0_ii_param_5];
	cvta.to.global.u64 	%rd1, %rd19;
	cvta.to.global.u64 	%rd2, %rd18;
	mov.u32 	%r19, %ctaid.y;
	shl.b32 	%r20, %r19, 5;
	mov.u32 	%r21, %tid.y;
	add.s32 	%r1, %r20, %r21;
	setp.ge.s32 	%p1, %r1, %r18;
	@%p1 bra 	$L__BB2_15;
	mul.lo.s32 	%r22, %r17, %r1;
	cvt.s64.s32 	%rd3, %r22;
	setp.lt.s32 	%p2, %r17, 1;
	mov.b16 	%rs113, 0;
	@%p2 bra 	$L__BB2_14;
	and.b32  	%r2, %r17, 15;
	setp.lt.u32 	%p3, %r17, 16;
	mov.b16 	%rs113, 0;
	mov.b32 	%r26, 0;
	@%p3 bra 	$L__BB2_5;
	and.b32  	%r26, %r17, 2147483632;
	neg.s32 	%r24, %r26;
	shl.b64 	%rd20, %rd3, 1;
	add.s64 	%rd21, %rd20, %rd2;
	add.s64 	%rd44, %rd21, 16;
	add.s64 	%rd43, %rd1, 16;
	mov.b16 	%rs113, 0;
$L__BB2_4:
	.pragma "nounroll";
	ld.global.u16 	%rs18, [%rd44+-16];
	ld.global.u16 	%rs19, [%rd43+-16];
	mad.lo.s16 	%rs20, %rs19, %rs18, %rs113;
	ld.global.u16 	%rs21, [%rd44+-14];
	ld.global.u16 	%rs22, [%rd43+-14];
	mad.lo.s16 	%rs23, %rs22, %rs21, %rs20;
	ld.global.u16 	%rs24, [%rd44+-12];
	ld.global.u16 	%rs25, [%rd43+-12];
	mad.lo.s16 	%rs26, %rs25, %rs24, %rs23;
	ld.global.u16 	%rs27, [%rd44+-10];
	ld.global.u16 	%rs28, [%rd43+-10];
	mad.lo.s16 	%rs29, %rs28, %rs27, %rs26;
	ld.global.u16 	%rs30, [%rd44+-8];
	ld.global.u16 	%rs31, [%rd43+-8];
	mad.lo.s16 	%rs32, %rs31, %rs30, %rs29;
	ld.global.u16 	%rs33, [%rd44+-6];
	ld.global.u16 	%rs34, [%rd43+-6];
	mad.lo.s16 	%rs35, %rs34, %rs33, %rs32;
	ld.global.u16 	%rs36, [%rd44+-4];
	ld.global.u16 	%rs37, [%rd43+-4];
	mad.lo.s16 	%rs38, %rs37, %rs36, %rs35;
	ld.global.u16 	%rs39, [%rd44+-2];
	ld.global.u16 	%rs40, [%rd43+-2];
	mad.lo.s16 	%rs41, %rs40, %rs39, %rs38;
	ld.global.u16 	%rs42, [%rd44];
	ld.global.u16 	%rs43, [%rd43];
	mad.lo.s16 	%rs44, %rs43, %rs42, %rs41;
	ld.global.u16 	%rs45, [%rd44+2];
	ld.global.u16 	%rs46, [%rd43+2];
	mad.lo.s16 	%rs47, %rs46, %rs45, %rs44;
	ld.global.u16 	%rs48, [%rd44+4];
	ld.global.u16 	%rs49, [%rd43+4];
	mad.lo.s16 	%rs50, %rs49, %rs48, %rs47;
	ld.global.u16 	%rs51, [%rd44+6];
	ld.global.u16 	%rs52, [%rd43+6];
	mad.lo.s16 	%rs53, %rs52, %rs51, %rs50;
	ld.global.u16 	%rs54, [%rd44+8];
	ld.global.u16 	%rs55, [%rd43+8];
	mad.lo.s16 	%rs56, %rs55, %rs54, %rs53;
	ld.global.u16 	%rs57, [%rd44+10];
	ld.global.u16 	%rs58, [%rd43+10];
	mad.lo.s16 	%rs59, %rs58, %rs57, %rs56;
	ld.global.u16 	%rs60, [%rd44+12];
	ld.global.u16 	%rs61, [%rd43+12];
	mad.lo.s16 	%rs62, %rs61, %rs60, %rs59;
	ld.global.u16 	%rs63, [%rd44+14];
	ld.global.u16 	%rs64, [%rd43+14];
	mad.lo.s16 	%rs113, %rs64, %rs63, %rs62;
	add.s32 	%r24, %r24, 16;
	add.s64 	%rd44, %rd44, 32;
	add.s64 	%rd43, %rd43, 32;
	setp.ne.s32 	%p4, %r24, 0;
	@%p4 bra 	$L__BB2_4;
$L__BB2_5:
	setp.eq.s32 	%p5, %r2, 0;
	@%p5 bra 	$L__BB2_14;
	and.b32  	%r8, %r17, 7;
	setp.lt.u32 	%p6, %r2, 8;
	@%p6 bra 	$L__BB2_8;
	cvt.u64.u32 	%rd22, %r26;
	add.s64 	%rd23, %rd22, %rd3;
	shl.b64 	%rd24, %rd23, 1;
	add.s64 	%rd25, %rd2, %rd24;
	ld.global.u16 	%rs66, [%rd25];
	mul.wide.u32 	%rd26, %r26, 2;
	add.s64 	%rd27, %rd1, %rd26;
	ld.global.u16 	%rs67, [%rd27];
	mad.lo.s16 	%rs68, %rs67, %rs66, %rs113;
	ld.global.u16 	%rs69, [%rd25+2];
	ld.global.u16 	%rs70, [%rd27+2];
	mad.lo.s16 	%rs71, %rs70, %rs69, %rs68;
	ld.global.u16 	%rs72, [%rd25+4];
	ld.global.u16 	%rs73, [%rd27+4];
	mad.lo.s16 	%rs74, %rs73, %rs72, %rs71;
	ld.global.u16 	%rs75, [%rd25+6];
	ld.global.u16 	%rs76, [%rd27+6];
	mad.lo.s16 	%rs77, %rs76, %rs75, %rs74;
	ld.global.u16 	%rs78, [%rd25+8];
	ld.global.u16 	%rs79, [%rd27+8];
	mad.lo.s16 	%rs80, %rs79, %rs78, %rs77;
	ld.global.u16 	%rs81, [%rd25+10];
	ld.global.u16 	%rs82, [%rd27+10];
	mad.lo.s16 	%rs83, %rs82, %rs81, %rs80;
	ld.global.u16 	%rs84, [%rd25+12];
	ld.global.u16 	%rs85, [%rd27+12];
	mad.lo.s16 	%rs86, %rs85, %rs84, %rs83;
	ld.global.u16 	%rs87, [%rd25+14];
	ld.global.u16 	%rs88, [%rd27+14];
	mad.lo.s16 	%rs113, %rs88, %rs87, %rs86;
	add.s32 	%r26, %r26, 8;
$L__BB2_8:
	setp.eq.s32 	%p7, %r8, 0;
	@%p7 bra 	$L__BB2_14;
	and.b32  	%r11, %r17, 3;
	setp.lt.u32 	%p8, %r8, 4;
	@%p8 bra 	$L__BB2_11;
	cvt.u64.u32 	%rd28, %r26;
	add.s64 	%rd29, %rd28, %rd3;
	shl.b64 	%rd30, %rd29, 1;
	add.s64 	%rd31, %rd2, %rd30;
	ld.global.u16 	%rs90, [%rd31];
	mul.wide.u32 	%rd32, %r26, 2;
	add.s64 	%rd33, %rd1, %rd32;
	ld.global.u16 	%rs91, [%rd33];
	mad.lo.s16 	%rs92, %rs91, %rs90, %rs113;
	ld.global.u16 	%rs93, [%rd31+2];
	ld.global.u16 	%rs94, [%rd33+2];
	mad.lo.s16 	%rs95, %rs94, %rs93, %rs92;
	ld.global.u16 	%rs96, [%rd31+4];
	ld.global.u16 	%rs97, [%rd33+4];
	mad.lo.s16 	%rs98, %rs97, %rs96, %rs95;
	ld.global.u16 	%rs99, [%rd31+6];
	ld.global.u16 	%rs100, [%rd33+6];
	mad.lo.s16 	%rs113, %rs100, %rs99, %rs98;
	add.s32 	%r26, %r26, 4;
$L__BB2_11:
	setp.eq.s32 	%p9, %r11, 0;
	@%p9 bra 	$L__BB2_14;
	cvt.u64.u32 	%rd34, %r26;
	mul.wide.u32 	%rd35, %r26, 2;
	add.s64 	%rd46, %rd1, %rd35;
	add.s64 	%rd36, %rd3, %rd34;
	shl.b64 	%rd37, %rd36, 1;
	add.s64 	%rd45, %rd2, %rd37;
	neg.s32 	%r28, %r11;
$L__BB2_13:
	.pragma "nounroll";
	ld.global.u16 	%rs101, [%rd45];
	ld.global.u16 	%rs102, [%rd46];
	mad.lo.s16 	%rs113, %rs102, %rs101, %rs113;
	add.s64 	%rd46, %rd46, 2;
	add.s64 	%rd45, %rd45, 2;
	add.s32 	%r28, %r28, 1;
	setp.ne.s32 	%p10, %r28, 0;
	@%p10 bra 	$L__BB2_13;
$L__BB2_14:
	cvta.to.global.u64 	%rd38, %rd16;
	mul.wide.u32 	%rd39, %r1, 2;
	add.s64 	%rd40, %rd38, %rd39;
	ld.global.u16 	%rs103, [%rd40];
	add.s16 	%rs104, %rs103, %rs113;
	cvta.to.global.u64 	%rd41, %rd17;
	add.s64 	%rd42, %rd41, %rd39;
	st.global.u16 	[%rd42], %rs104;
$L__BB2_15:
	ret;

}
	// .globl	_Z23_hhlpLinearBackwardBiasILi32EfEvPKT0_PS0_i
.visible .entry _Z23_hhlpLinearBackwardBiasILi32EfEvPKT0_PS0_i(
	.param .u64 .ptr .align 1 _Z23_hhlpLinearBackwardBiasILi32EfEvPKT0_PS0_i_param_0,
	.param .u64 .ptr .align 1 _Z23_hhlpLinearBackwardBiasILi32EfEvPKT0_PS0_i_param_1,
	.param .u32 _Z23_hhlpLinearBackwardBiasILi32EfEvPKT0_PS0_i_param_2
)
{
	.reg .pred 	%p<2>;
	.reg .b32 	%r<6>;
	.reg .b32 	%f<2>;
	.reg .b64 	%rd<8>;

	ld.param.u64 	%rd1, [_Z23_hhlpLinearBackwardBiasILi32EfEvPKT0_PS0_i_param_0];
	ld.param.u64 	%rd2, [_Z23_hhlpLinearBackwardBiasILi32EfEvPKT0_PS0_i_param_1];
	ld.param.u32 	%r2, [_Z23_hhlpLinearBackwardBiasILi32EfEvPKT0_PS0_i_param_2];
	mov.u32 	%r3, %ctaid.y;
	shl.b32 	%r4, %r3, 5;
	mov.u32 	%r5, %tid.y;
	add.s32 	%r1, %r4, %r5;
	setp.ge.s32 	%p1, %r1, %r2;
	@%p1 bra 	$L__BB3_2;
	cvta.to.global.u64 	%rd3, %rd1;
	cvta.to.global.u64 	%rd4, %rd2;
	mul.wide.u32 	%rd5, %r1, 4;
	add.s64 	%rd6, %rd3, %rd5;
	ld.global.f32 	%f1, [%rd6];
	add.s64 	%rd7, %rd4, %rd5;
	st.global.f32 	[%rd7], %f1;
$L__BB3_2:
	ret;

}
	// .globl	_Z23_hhlpLinearBackwardBiasILi32EdEvPKT0_PS0_i
.visible .entry _Z23_hhlpLinearBackwardBiasILi32EdEvPKT0_PS0_i(
	.param .u64 .ptr .align 1 _Z23_hhlpLinearBackwardBiasILi32EdEvPKT0_PS0_i_param_0,
	.param .u64 .ptr .align 1 _Z23_hhlpLinearBackwardBiasILi32EdEvPKT0_PS0_i_param_1,
	.param .u32 _Z23_hhlpLinearBackwardBiasILi32EdEvPKT0_PS0_i_param_2
)
{
	.reg .pred 	%p<2>;
	.reg .b32 	%r<6>;
	.reg .b64 	%rd<8>;
	.reg .b64 	%fd<2>;

	ld.param.u64 	%rd1, [_Z23_hhlpLinearBackwardBiasILi32EdEvPKT0_PS0_i_param_0];
	ld.param.u64 	%rd2, [_Z23_hhlpLinearBackwardBiasILi32EdEvPKT0_PS0_i_param_1];
	ld.param.u32 	%r2, [_Z23_hhlpLinearBackwardBiasILi32EdEvPKT0_PS0_i_param_2];
	mov.u32 	%r3, %ctaid.y;
	shl.b32 	%r4, %r3, 5;
	mov.u32 	%r5, %tid.y;
	add.s32 	%r1, %r4, %r5;
	setp.ge.s32 	%p1, %r1, %r2;
	@%p1 bra 	$L__BB4_2;
	cvta.to.global.u64 	%rd3, %rd1;
	cvta.to.global.u64 	%rd4, %rd2;
	mul.wide.u32 	%rd5, %r1, 8;
	add.s64 	%rd6, %rd3, %rd5;
	ld.global.f64 	%fd1, [%rd6];
	add.s64 	%rd7, %rd4, %rd5;
	st.global.f64 	[%rd7], %fd1;
$L__BB4_2:
	ret;

}
	// .globl	_Z23_hhlpLinearBackwardBiasILi32EsEvPKT0_PS0_i
.visible .entry _Z23_hhlpLinearBackwardBiasILi32EsEvPKT0_PS0_i(
	.param .u64 .ptr .align 1 _Z23_hhlpLinearBackwardBiasILi32EsEvPKT0_PS0_i_param_0,
	.param .u64 .ptr .align 1 _Z23_hhlpLinearBackwardBiasILi32EsEvPKT0_PS0_i_param_1,
	.param .u32 _Z23_hhlpLinearBackwardBiasILi32EsEvPKT0_PS0_i_param_2
)
{
	.reg .pred 	%p<2>;
	.reg .b16 	%rs<2>;
	.reg .b32 	%r<6>;
	.reg .b64 	%rd<8>;

	ld.param.u64 	%rd1, [_Z23_hhlpLinearBackwardBiasILi32EsEvPKT0_PS0_i_param_0];
	ld.param.u64 	%rd2, [_Z23_hhlpLinearBackwardBiasILi32EsEvPKT0_PS0_i_param_1];
	ld.param.u32 	%r2, [_Z23_hhlpLinearBackwardBiasILi32EsEvPKT0_PS0_i_param_2];
	mov.u32 	%r3, %ctaid.y;
	shl.b32 	%r4, %r3, 5;
	mov.u32 	%r5, %tid.y;
	add.s32 	%r1, %r4, %r5;
	setp.ge.s32 	%p1, %r1, %r2;
	@%p1 bra 	$L__BB5_2;
	cvta.to.global.u64 	%rd3, %rd1;
	cvta.to.global.u64 	%rd4, %rd2;
	mul.wide.u32 	%rd5, %r1, 2;
	add.s64 	%rd6, %rd3, %rd5;
	ld.global.u16 	%rs1, [%rd6];
	add.s64 	%rd7, %rd4, %rd5;
	st.global.u16 	[%rd7], %rs1;
$L__BB5_2:
	ret;

}
	// .globl	_Z26_hhlpLinearBackwardWeightsILi32EfEvPKT0_S2_PS0_ii
.visible .entry _Z26_hhlpLinearBackwardWeightsILi32EfEvPKT0_S2_PS0_ii(
	.param .u64 .ptr .align 1 _Z26_hhlpLinearBackwardWeightsILi32EfEvPKT0_S2_PS0_ii_param_0,
	.param .u64 .ptr .align 1 _Z26_hhlpLinearBackwardWeightsILi32EfEvPKT0_S2_PS0_ii_param_1,
	.param .u64 .ptr .align 1 _Z26_hhlpLinearBackwardWeightsILi32EfEvPKT0_S2_PS0_ii_param_2,
	.param .u32 _Z26_hhlpLinearBackwardWeightsILi32EfEvPKT0_S2_PS0_ii_param_3,
	.param .u32 _Z26_hhlpLinearBackwardWeightsILi32EfEvPKT0_S2_PS0_ii_param_4
)
{
	.reg .pred 	%p<4>;
	.reg .b32 	%r<12>;
	.reg .b32 	%f<4>;
	.reg .b64 	%rd<13>;

	ld.param.u64 	%rd1, [_Z26_hhlpLinearBackwardWeightsILi32EfEvPKT0_S2_PS0_ii_param_0];
	ld.param.u64 	%rd2, [_Z26_hhlpLinearBackwardWeightsILi32EfEvPKT0_S2_PS0_ii_param_1];
	ld.param.u64 	%rd3, [_Z26_hhlpLinearBackwardWeightsILi32EfEvPKT0_S2_PS0_ii_param_2];
	ld.param.u32 	%r4, [_Z26_hhlpLinearBackwardWeightsILi32EfEvPKT0_S2_PS0_ii_param_3];
	ld.param.u32 	%r3, [_Z26_hhlpLinearBackwardWeightsILi32EfEvPKT0_S2_PS0_ii_param_4];
	mov.u32 	%r5, %ctaid.y;
	shl.b32 	%r6, %r5, 5;
	mov.u32 	%r7, %tid.y;
	add.s32 	%r1, %r6, %r7;
	mov.u32 	%r8, %ctaid.x;
	shl.b32 	%r9, %r8, 5;
	mov.u32 	%r10, %tid.x;
	add.s32 	%r2, %r9, %r10;
	setp.ge.s32 	%p1, %r1, %r4;
	setp.ge.s32 	%p2, %r2, %r3;
	or.pred  	%p3, %p1, %p2;
	@%p3 bra 	$L__BB6_2;
	cvta.to.global.u64 	%rd4, %rd1;
	cvta.to.global.u64 	%rd5, %rd2;
	cvta.to.global.u64 	%rd6, %rd3;
	mul.wide.u32 	%rd7, %r1, 4;
	add.s64 	%rd8, %rd4, %rd7;
	ld.global.f32 	%f1, [%rd8];
	mul.wide.s32 	%rd9, %r2, 4;
	add.s64 	%rd10, %rd5, %rd9;
	ld.global.f32 	%f2, [%rd10];
	mul.f32 	%f3, %f1, %f2;
	mad.lo.s32 	%r11, %r3, %r1, %r2;
	mul.wide.s32 	%rd11, %r11, 4;
	add.s64 	%rd12, %rd6, %rd11;
	st.global.f32 	[%rd12], %f3;
$L__BB6_2:
	ret;

}
	// .globl	_Z26_hhlpLinearBackwardWeightsILi32EdEvPKT0_S2_PS0_ii
.visible .entry _Z26_hhlpLinearBackwardWeightsILi32EdEvPKT0_S2_PS0_ii(
	.param .u64 .ptr .align 1 _Z26_hhlpLinearBackwardWeightsILi32EdEvPKT0_S2_PS0_ii_param_0,
	.param .u64 .ptr .align 1 _Z26_hhlpLinearBackwardWeightsILi32EdEvPKT0_S2_PS0_ii_param_1,
	.param .u64 .ptr .align 1 _Z26_hhlpLinearBackwardWeightsILi32EdEvPKT0_S2_PS0_ii_param_2,
	.param .u32 _Z26_hhlpLinearBackwardWeightsILi32EdEvPKT0_S2_PS0_ii_param_3,
	.param .u32 _Z26_hhlpLinearBackwardWeightsILi32EdEvPKT0_S2_PS0_ii_param_4
)
{
	.reg .pred 	%p<4>;
	.reg .b32 	%r<12>;
	.reg .b64 	%rd<13>;
	.reg .b64 	%fd<4>;

	ld.param.u64 	%rd1, [_Z26_hhlpLinearBackwardWeightsILi32EdEvPKT0_S2_PS0_ii_param_0];
	ld.param.u64 	%rd2, [_Z26_hhlpLinearBackwardWeightsILi32EdEvPKT0_S2_PS0_ii_param_1];
	ld.param.u64 	%rd3, [_Z26_hhlpLinearBackwardWeightsILi32EdEvPKT0_S2_PS0_ii_param_2];
	ld.param.u32 	%r4, [_Z26_hhlpLinearBackwardWeightsILi32EdEvPKT0_S2_PS0_ii_param_3];
	ld.param.u32 	%r3, [_Z26_hhlpLinearBackwardWeightsILi32EdEvPKT0_S2_PS0_ii_param_4];
	mov.u32 	%r5, %ctaid.y;
	shl.b32 	%r6, %r5, 5;
	mov.u32 	%r7, %tid.y;
	add.s32 	%r1, %r6, %r7;
	mov.u32 	%r8, %ctaid.x;
	shl.b32 	%r9, %r8, 5;
	mov.u32 	%r10, %tid.x;
	add.s32 	%r2, %r9, %r10;
	setp.ge.s32 	%p1, %r1, %r4;
	setp.ge.s32 	%p2, %r2, %r3;
	or.pred  	%p3, %p1, %p2;
	@%p3 bra 	$L__BB7_2;
	cvta.to.global.u64 	%rd4, %rd1;
	cvta.to.global.u64 	%rd5, %rd2;
	cvta.to.global.u64 	%rd6, %rd3;
	mul.wide.u32 	%rd7, %r1, 8;
	add.s64 	%rd8, %rd4, %rd7;
	ld.global.f64 	%fd1, [%rd8];
	mul.wide.s32 	%rd9, %r2, 8;
	add.s64 	%rd10, %rd5, %rd9;
	ld.global.f64 	%fd2, [%rd10];
	mul.f64 	%fd3, %fd1, %fd2;
	mad.lo.s32 	%r11, %r3, %r1, %r2;
	mul.wide.s32 	%rd11, %r11, 8;
	add.s64 	%rd12, %rd6, %rd11;
	st.global.f64 	[%rd12], %fd3;
$L__BB7_2:
	ret;

}
	// .globl	_Z26_hhlpLinearBackwardWeightsILi32EsEvPKT0_S2_PS0_ii
.visible .entry _Z26_hhlpLinearBackwardWeightsILi32EsEvPKT0_S2_PS0_ii(
	.param .u64 .ptr .align 1 _Z26_hhlpLinearBackwardWeightsILi32EsEvPKT0_S2_PS0_ii_param_0,
	.param .u64 .ptr .align 1 _Z26_hhlpLinearBackwardWeightsILi32EsEvPKT0_S2_PS0_ii_param_1,
	.param .u64 .ptr .align 1 _Z26_hhlpLinearBackwardWeightsILi32EsEvPKT0_S2_PS0_ii_param_2,
	.param .u32 _Z26_hhlpLinearBackwardWeightsILi32EsEvPKT0_S2_PS0_ii_param_3,
	.param .u32 _Z26_hhlpLinearBackwardWeightsILi32EsEvPKT0_S2_PS0_ii_param_4
)
{
	.reg .pred 	%p<4>;
	.reg .b16 	%rs<4>;
	.reg .b32 	%r<12>;
	.reg .b64 	%rd<13>;

	ld.param.u64 	%rd1, [_Z26_hhlpLinearBackwardWeightsILi32EsEvPKT0_S2_PS0_ii_param_0];
	ld.param.u64 	%rd2, [_Z26_hhlpLinearBackwardWeightsILi32EsEvPKT0_S2_PS0_ii_param_1];
	ld.param.u64 	%rd3, [_Z26_hhlpLinearBackwardWeightsILi32EsEvPKT0_S2_PS0_ii_param_2];
	ld.param.u32 	%r4, [_Z26_hhlpLinearBackwardWeightsILi32EsEvPKT0_S2_PS0_ii_param_3];
	ld.param.u32 	%r3, [_Z26_hhlpLinearBackwardWeightsILi32EsEvPKT0_S2_PS0_ii_param_4];
	mov.u32 	%r5, %ctaid.y;
	shl.b32 	%r6, %r5, 5;
	mov.u32 	%r7, %tid.y;
	add.s32 	%r1, %r6, %r7;
	mov.u32 	%r8, %ctaid.x;
	shl.b32 	%r9, %r8, 5;
	mov.u32 	%r10, %tid.x;
	add.s32 	%r2, %r9, %r10;
	setp.ge.s32 	%p1, %r1, %r4;
	setp.ge.s32 	%p2, %r2, %r3;
	or.pred  	%p3, %p1, %p2;
	@%p3 bra 	$L__BB8_2;
	cvta.to.global.u64 	%rd4, %rd1;
	cvta.to.global.u64 	%rd5, %rd2;
	cvta.to.global.u64 	%rd6, %rd3;
	mul.wide.u32 	%rd7, %r1, 2;
	add.s64 	%rd8, %rd4, %rd7;
	ld.global.u16 	%rs1, [%rd8];
	mul.wide.s32 	%rd9, %r2, 2;
	add.s64 	%rd10, %rd5, %rd9;
	ld.global.u16 	%rs2, [%rd10];
	mul.lo.s16 	%rs3, %rs2, %rs1;
	mad.lo.s32 	%r11, %r3, %r1, %r2;
	mul.wide.s32 	%rd11, %r11, 2;
	add.s64 	%rd12, %rd6, %rd11;
	st.global.u16 	[%rd12], %rs3;
$L__BB8_2:
	ret;

}
	// .globl	_Z23_hhlpLinearBackwardDataILi32EfEvPKT0_S2_PS0_ii
.visible .entry _Z23_hhlpLinearBackwardDataILi32EfEvPKT0_S2_PS0_ii(
	.param .u64 .ptr .align 1 _Z23_hhlpLinearBackwardDataILi32EfEvPKT0_S2_PS0_ii_param_0,
	.param .u64 .ptr .align 1 _Z23_hhlpLinearBackwardDataILi32EfEvPKT0_S2_PS0_ii_param_1,
	.param .u64 .ptr .align 1 _Z23_hhlpLinearBackwardDataILi32EfEvPKT0_S2_PS0_ii_param_2,
	.param .u32 _Z23_hhlpLinearBackwardDataILi32EfEvPKT0_S2_PS0_ii_param_3,
	.param .u32 _Z23_hhlpLinearBackwardDataILi32EfEvPKT0_S2_PS0_ii_param_4
)
{
	.reg .pred 	%p<11>;
	.reg .b32 	%r<63>;
	.reg .b32 	%f<68>;
	.reg .b64 	%rd<80>;

	ld.param.u64 	%rd8, [_Z23_hhlpLinearBackwardDataILi32EfEvPKT0_S2_PS0_ii_param_0];
	ld.param.u64 	%rd9, [_Z23_hhlpLinearBackwardDataILi32EfEvPKT0_S2_PS0_ii_param_1];
	ld.param.u64 	%rd7, [_Z23_hhlpLinearBackwardDataILi32EfEvPKT0_S2_PS0_ii_param_2];
	ld.param.u32 	%r36, [_Z23_hhlpLinearBackwardDataILi32EfEvPKT0_S2_PS0_ii_param_3];
	ld.param.u32 	%r37, [_Z23_hhlpLinearBackwardDataILi32EfEvPKT0_S2_PS0_ii_param_4];
	cvta.to.global.u64 	%rd1, %rd9;
	cvta.to.global.u64 	%rd2, %rd8;
	mov.u32 	%r38, %ctaid.y;
	shl.b32 	%r39, %r38, 5;
	mov.u32 	%r40, %tid.y;
	add.s32 	%r1, %r39, %r40;
	setp.ge.s32 	%p1, %r1, %r37;
	@%p1 bra 	$L__BB9_14;
	cvt.u64.u32 	%rd3, %r1;
	setp.lt.s32 	%p2, %r36, 1;
	mov.f32 	%f67, 0f00000000;
	@%p2 bra 	$L__BB9_13;
	and.b32  	%r2, %r36, 7;
	setp.lt.u32 	%p3, %r36, 8;
	mov.f32 	%f67, 0f00000000;
	mov.b32 	%r61, 0;
	@%p3 bra 	$L__BB9_5;
	and.b32  	%r61, %r36, 2147483640;
	neg.s32 	%r59, %r61;
	shl.b32 	%r5, %r37, 3;
	shl.b32 	%r57, %r37, 1;
	mul.lo.s32 	%r56, %r37, 3;
	shl.b32 	%r55, %r37, 2;
	mul.lo.s32 	%r54, %r37, 5;
	mul.lo.s32 	%r53, %r37, 6;
	mul.lo.s32 	%r52, %r37, 7;
	add.s64 	%rd79, %rd2, 16;
	mov.f32 	%f67, 0f00000000;
	mov.b32 	%r51, 0;
	mov.u32 	%r58, %r37;
$L__BB9_4:
	.pragma "nounroll";
	ld.global.f32 	%f17, [%rd79+-16];
	cvt.s64.s32 	%rd10, %r51;
	add.s64 	%rd11, %rd10, %rd3;
	shl.b64 	%rd12, %rd11, 2;
	add.s64 	%rd13, %rd1, %rd12;
	ld.global.f32 	%f18, [%rd13];
	fma.rn.f32 	%f19, %f17, %f18, %f67;
	ld.global.f32 	%f20, [%rd79+-12];
	cvt.s64.s32 	%rd14, %r58;
	add.s64 	%rd15, %rd14, %rd3;
	shl.b64 	%rd16, %rd15, 2;
	add.s64 	%rd17, %rd1, %rd16;
	ld.global.f32 	%f21, [%rd17];
	fma.rn.f32 	%f22, %f20, %f21, %f19;
	ld.global.f32 	%f23, [%rd79+-8];
	cvt.s64.s32 	%rd18, %r57;
	add.s64 	%rd19, %rd18, %rd3;
	shl.b64 	%rd20, %rd19, 2;
	add.s64 	%rd21, %rd1, %rd20;
	ld.global.f32 	%f24, [%rd21];
	fma.rn.f32 	%f25, %f23, %f24, %f22;
	ld.global.f32 	%f26, [%rd79+-4];
	cvt.s64.s32 	%rd22, %r56;
	add.s64 	%rd23, %rd22, %rd3;
	shl.b64 	%rd24, %rd23, 2;
	add.s64 	%rd25, %rd1, %rd24;
	ld.global.f32 	%f27, [%rd25];
	fma.rn.f32 	%f28, %f26, %f27, %f25;
	ld.global.f32 	%f29, [%rd79];
	cvt.s64.s32 	%rd26, %r55;
	add.s64 	%rd27, %rd26, %rd3;
	shl.b64 	%rd28, %rd27, 2;
	add.s64 	%rd29, %rd1, %rd28;
	ld.global.f32 	%f30, [%rd29];
	fma.rn.f32 	%f31, %f29, %f30, %f28;
	ld.global.f32 	%f32, [%rd79+4];
	cvt.s64.s32 	%rd30, %r54;
	add.s64 	%rd31, %rd30, %rd3;
	shl.b64 	%rd32, %rd31, 2;
	add.s64 	%rd33, %rd1, %rd32;
	ld.global.f32 	%f33, [%rd33];
	fma.rn.f32 	%f34, %f32, %f33, %f31;
	ld.global.f32 	%f35, [%rd79+8];
	cvt.s64.s32 	%rd34, %r53;
	add.s64 	%rd35, %rd34, %rd3;
	shl.b64 	%rd36, %rd35, 2;
	add.s64 	%rd37, %rd1, %rd36;
	ld.global.f32 	%f36, [%rd37];
	fma.rn.f32 	%f37, %f35, %f36, %f34;
	ld.global.f32 	%f38, [%rd79+12];
	cvt.s64.s32 	%rd38, %r52;
	add.s64 	%rd39, %rd38, %rd3;
	shl.b64 	%rd40, %rd39, 2;
	add.s64 	%rd41, %rd1, %rd40;
	ld.global.f32 	%f39, [%rd41];
	fma.rn.f32 	%f67, %f38, %f39, %f37;
	add.s32 	%r59, %r59, 8;
	add.s32 	%r58, %r58, %r5;
	add.s32 	%r57, %r57, %r5;
	add.s32 	%r56, %r56, %r5;
	add.s32 	%r55, %r55, %r5;
	add.s32 	%r54, %r54, %r5;
	add.s32 	%r53, %r53, %r5;
	add.s32 	%r52, %r52, %r5;
	add.s32 	%r51, %r51, %r5;
	add.s64 	%rd79, %rd79, 32;
	setp.ne.s32 	%p4, %r59, 0;
	@%p4 bra 	$L__BB9_4;
$L__BB9_5:
	setp.eq.s32 	%p5, %r2, 0;
	@%p5 bra 	$L__BB9_13;
	and.b32  	%r31, %r36, 3;
	setp.lt.u32 	%p6, %r2, 4;
	@%p6 bra 	$L__BB9_8;
	mul.wide.u32 	%rd42, %r61, 4;
	add.s64 	%rd43, %rd2, %rd42;
	ld.global.f32 	%f41, [%rd43];
	mul.lo.s32 	%r43, %r61, %r37;
	cvt.s64.s32 	%rd44, %r43;
	add.s64 	%rd45, %rd44, %rd3;
	shl.b64 	%rd46, %rd45, 2;
	add.s64 	%rd47, %rd1, %rd46;
	ld.global.f32 	%f42, [%rd47];
	fma.rn.f32 	%f43, %f41, %f42, %f67;
	ld.global.f32 	%f44, [%rd43+4];
	add.s32 	%r44, %r43, %r37;
	cvt.s64.s32 	%rd48, %r44;
	add.s64 	%rd49, %rd48, %rd3;
	shl.b64 	%rd50, %rd49, 2;
	add.s64 	%rd51, %rd1, %rd50;
	ld.global.f32 	%f45, [%rd51];
	fma.rn.f32 	%f46, %f44, %f45, %f43;
	ld.global.f32 	%f47, [%rd43+8];
	add.s32 	%r45, %r44, %r37;
	cvt.s64.s32 	%rd52, %r45;
	add.s64 	%rd53, %rd52, %rd3;
	shl.b64 	%rd54, %rd53, 2;
	add.s64 	%rd55, %rd1, %rd54;
	ld.global.f32 	%f48, [%rd55];
	fma.rn.f32 	%f49, %f47, %f48, %f46;
	ld.global.f32 	%f50, [%rd43+12];
	add.s32 	%r46, %r45, %r37;
	cvt.s64.s32 	%rd56, %r46;
	add.s64 	%rd57, %rd56, %rd3;
	shl.b64 	%rd58, %rd57, 2;
	add.s64 	%rd59, %rd1, %rd58;
	ld.global.f32 	%f51, [%rd59];
	fma.rn.f32 	%f67, %f50, %f51, %f49;
	add.s32 	%r61, %r61, 4;
$L__BB9_8:
	setp.eq.s32 	%p7, %r31, 0;
	@%p7 bra 	$L__BB9_13;
	setp.eq.s32 	%p8, %r31, 1;
	@%p8 bra 	$L__BB9_11;
	mul.wide.u32 	%rd60, %r61, 4;
	add.s64 	%rd61, %rd2, %rd60;
	ld.global.f32 	%f53, [%rd61];
	mul.lo.s32 	%r47, %r61, %r37;
	cvt.s64.s32 	%rd62, %r47;
	add.s64 	%rd63, %rd62, %rd3;
	shl.b64 	%rd64, %rd63, 2;
	add.s64 	%rd65, %rd1, %rd64;
	ld.global.f32 	%f54, [%rd65];
	fma.rn.f32 	%f55, %f53, %f54, %f67;
	ld.global.f32 	%f56, [%rd61+4];
	add.s32 	%r48, %r47, %r37;
	cvt.s64.s32 	%rd66, %r48;
	add.s64 	%rd67, %rd66, %rd3;
	shl.b64 	%rd68, %rd67, 2;
	add.s64 	%rd69, %rd1, %rd68;
	ld.global.f32 	%f57, [%rd69];
	fma.rn.f32 	%f67, %f56, %f57, %f55;
	add.s32 	%r61, %r61, 2;
$L__BB9_11:
	and.b32  	%r49, %r36, 1;
	setp.eq.b32 	%p9, %r49, 1;
	not.pred 	%p10, %p9;
	@%p10 bra 	$L__BB9_13;
	mul.wide.u32 	%rd70, %r61, 4;
	add.s64 	%rd71, %rd2, %rd70;
	ld.global.f32 	%f58, [%rd71];
	mul.lo.s32 	%r50, %r61, %r37;
	cvt.s64.s32 	%rd72, %r50;
	add.s64 	%rd73, %rd72, %rd3;
	shl.b64 	%rd74, %rd73, 2;
	add.s64 	%rd75, %rd1, %rd74;
	ld.global.f32 	%f59, [%rd75];
	fma.rn.f32 	%f67, %f58, %f59, %f67;
$L__BB9_13:
	cvta.to.global.u64 	%rd76, %rd7;
	shl.b64 	%rd77, %rd3, 2;
	add.s64 	%rd78, %rd76, %rd77;
	st.global.f32 	[%rd78], %f67;
$L__BB9_14:
	ret;

}
	// .globl	_Z23_hhlpLinearBackwardDataILi32EdEvPKT0_S2_PS0_ii
.visible .entry _Z23_hhlpLinearBackwardDataILi32EdEvPKT0_S2_PS0_ii(
	.param .u64 .ptr .align 1 _Z23_hhlpLinearBackwardDataILi32EdEvPKT0_S2_PS0_ii_param_0,
	.param .u64 .ptr .align 1 _Z23_hhlpLinearBackwardDataILi32EdEvPKT0_S2_PS0_ii_param_1,
	.param .u64 .ptr .align 1 _Z23_hhlpLinearBackwardDataILi32EdEvPKT0_S2_PS0_ii_param_2,
	.param .u32 _Z23_hhlpLinearBackwardDataILi32EdEvPKT0_S2_PS0_ii_param_3,
	.param .u32 _Z23_hhlpLinearBackwardDataILi32EdEvPKT0_S2_PS0_ii_param_4
)
{
	.reg .pred 	%p<11>;
	.reg .b32 	%r<63>;
	.reg .b64 	%rd<80>;
	.reg .b64 	%fd<68>;

	ld.param.u64 	%rd8, [_Z23_hhlpLinearBackwardDataILi32EdEvPKT0_S2_PS0_ii_param_0];
	ld.param.u64 	%rd9, [_Z23_hhlpLinearBackwardDataILi32EdEvPKT0_S2_PS0_ii_param_1];
	ld.param.u64 	%rd7, [_Z23_hhlpLinearBackwardDataILi32EdEvPKT0_S2_PS0_ii_param_2];
	ld.param.u32 	%r36, [_Z23_hhlpLinearBackwardDataILi32EdEvPKT0_S2_PS0_ii_param_3];
	ld.param.u32 	%r37, [_Z23_hhlpLinearBackwardDataILi32EdEvPKT0_S2_PS0_ii_param_4];
	cvta.to.global.u64 	%rd1, %rd9;
	cvta.to.global.u64 	%rd2, %rd8;
	mov.u32 	%r38, %ctaid.y;
	shl.b32 	%r39, %r38, 5;
	mov.u32 	%r40, %tid.y;
	add.s32 	%r1, %r39, %r40;
	setp.ge.s32 	%p1, %r1, %r37;
	@%p1 bra 	$L__BB10_14;
	cvt.u64.u32 	%rd3, %r1;
	setp.lt.s32 	%p2, %r36, 1;
	mov.f64 	%fd67, 0d0000000000000000;
	@%p2 bra 	$L__BB10_13;
	and.b32  	%r2, %r36, 7;
	setp.lt.u32 	%p3, %r36, 8;
	mov.f64 	%fd67, 0d0000000000000000;
	mov.b32 	%r61, 0;
	@%p3 bra 	$L__BB10_5;
	and.b32  	%r61, %r36, 2147483640;
	neg.s32 	%r59, %r61;
	shl.b32 	%r5, %r37, 3;
	shl.b32 	%r57, %r37, 1;
	mul.lo.s32 	%r56, %r37, 3;
	shl.b32 	%r55, %r37, 2;
	mul.lo.s32 	%r54, %r37, 5;
	mul.lo.s32 	%r53, %r37, 6;
	mul.lo.s32 	%r52, %r37, 7;
	add.s64 	%rd79, %rd2, 32;
	mov.f64 	%fd67, 0d0000000000000000;
	mov.b32 	%r51, 0;
	mov.u32 	%r58, %r37;
$L__BB10_4:
	.pragma "nounroll";
	ld.global.f64 	%fd17, [%rd79+-32];
	cvt.s64.s32 	%rd10, %r51;
	add.s64 	%rd11, %rd10, %rd3;
	shl.b64 	%rd12, %rd11, 3;
	add.s64 	%rd13, %rd1, %rd12;
	ld.global.f64 	%fd18, [%rd13];
	fma.rn.f64 	%fd19, %fd17, %fd18, %fd67;
	ld.global.f64 	%fd20, [%rd79+-24];
	cvt.s64.s32 	%rd14, %r58;
	add.s64 	%rd15, %rd14, %rd3;
	shl.b64 	%rd16, %rd15, 3;
	add.s64 	%rd17, %rd1, %rd16;
	ld.global.f64 	%fd21, [%rd17];
	fma.rn.f64 	%fd22, %fd20, %fd21, %fd19;
	ld.global.f64 	%fd23, [%rd79+-16];
	cvt.s64.s32 	%rd18, %r57;
	add.s64 	%rd19, %rd18, %rd3;
	shl.b64 	%rd20, %rd19, 3;
	add.s64 	%rd21, %rd1, %rd20;
	ld.global.f64 	%fd24, [%rd21];
	fma.rn.f64 	%fd25, %fd23, %fd24, %fd22;
	ld.global.f64 	%fd26, [%rd79+-8];
	cvt.s64.s32 	%rd22, %r56;
	add.s64 	%rd23, %rd22, %rd3;
	shl.b64 	%rd24, %rd23, 3;
	add.s64 	%rd25, %rd1, %rd24;
	ld.global.f64 	%fd27, [%rd25];
	fma.rn.f64 	%fd28, %fd26, %fd27, %fd25;
	ld.global.f64 	%fd29, [%rd79];
	cvt.s64.s32 	%rd26, %r55;
	add.s64 	%rd27, %rd26, %rd3;
	shl.b64 	%rd28, %rd27, 3;
	add.s64 	%rd29, %rd1, %rd28;
	ld.global.f64 	%fd30, [%rd29];
	fma.rn.f64 	%fd31, %fd29, %fd30, %fd28;
	ld.global.f64 	%fd32, [%rd79+8];
	cvt.s64.s32 	%rd30, %r54;
	add.s64 	%rd31, %rd30, %rd3;
	shl.b64 	%rd32, %rd31, 3;
	add.s64 	%rd33, %rd1, %rd32;
	ld.global.f64 	%fd33, [%rd33];
	fma.rn.f64 	%fd34, %fd32, %fd33, %fd31;
	ld.global.f64 	%fd35, [%rd79+16];
	cvt.s64.s32 	%rd34, %r53;
	add.s64 	%rd35, %rd34, %rd3;
	shl.b64 	%rd36, %rd35, 3;
	add.s64 	%rd37, %rd1, %rd36;
	ld.global.f64 	%fd36, [%rd37];
	fma.rn.f64 	%fd37, %fd35, %fd36, %fd34;
	ld.global.f64 	%fd38, [%rd79+24];
	cvt.s64.s32 	%rd38, %r52;
	add.s64 	%rd39, %rd38, %rd3;
	shl.b64 	%rd40, %rd39, 3;
	add.s64 	%rd41, %rd1, %rd40;
	ld.global.f64 	%fd39, [%rd41];
	fma.rn.f64 	%fd67, %fd38, %fd39, %fd37;
	add.s32 	%r59, %r59, 8;
	add.s32 	%r58, %r58, %r5;
	add.s32 	%r57, %r57, %r5;
	add.s32 	%r56, %r56, %r5;
	add.s32 	%r55, %r55, %r5;
	add.s32 	%r54, %r54, %r5;
	add.s32 	%r53, %r53, %r5;
	add.s32 	%r52, %r52, %r5;
	add.s32 	%r51, %r51, %r5;
	add.s64 	%rd79, %rd79, 64;
	setp.ne.s32 	%p4, %r59, 0;
	@%p4 bra 	$L__BB10_4;
$L__BB10_5:
	setp.eq.s32 	%p5, %r2, 0;
	@%p5 bra 	$L__BB10_13;
	and.b32  	%r31, %r36, 3;
	setp.lt.u32 	%p6, %r2, 4;
	@%p6 bra 	$L__BB10_8;
	mul.wide.u32 	%rd42, %r61, 8;
	add.s64 	%rd43, %rd2, %rd42;
	ld.global.f64 	%fd41, [%rd43];
	mul.lo.s32 	%r43, %r61, %r37;
	cvt.s64.s32 	%rd44, %r43;
	add.s64 	%rd45, %rd44, %rd3;
	shl.b64 	%rd46, %rd45, 3;
	add.s64 	%rd47, %rd1, %rd46;
	ld.global.f64 	%fd42, [%rd47];
	fma.rn.f64 	%fd43, %fd41, %fd42, %fd67;
	ld.global.f64 	%fd44, [%rd43+8];
	add.s32 	%r44, %r43, %r37;
	cvt.s64.s32 	%rd48, %r44;
	add.s64 	%rd49, %rd48, %rd3;
	shl.b64 	%rd50, %rd49, 3;
	add.s64 	%rd51, %rd1, %rd50;
	ld.global.f64 	%fd45, [%rd51];
	fma.rn.f64 	%fd46, %fd44, %fd45, %fd43;
	ld.global.f64 	%fd47, [%rd43+16];
	add.s32 	%r45, %r44, %r37;
	cvt.s64.s32 	%rd52, %r45;
	add.s64 	%rd53, %rd52, %rd3;
	shl.b64 	%rd54, %rd53, 3;
	add.s64 	%rd55, %rd1, %rd54;
	ld.global.f64 	%fd48, [%rd55];
	fma.rn.f64 	%fd49, %fd47, %fd48, %fd46;
	ld.global.f64 	%fd50, [%rd43+24];
	add.s32 	%r46, %r45, %r37;
	cvt.s64.s32 	%rd56, %r46;
	add.s64 	%rd57, %rd56, %rd3;
	shl.b64 	%rd58, %rd57, 3;
	add.s64 	%rd59, %rd1, %rd58;
	ld.global.f64 	%fd51, [%rd59];
	fma.rn.f64 	%fd67, %fd50, %fd51, %fd49;
	add.s32 	%r61, %r61, 4;
$L__BB10_8:
	setp.eq.s32 	%p7, %r31, 0;
	@%p7 bra 	$L__BB10_13;
	setp.eq.s32 	%p8, %r31, 1;
	@%p8 bra 	$L__BB10_11;
	mul.wide.u32 	%rd60, %r61, 8;
	add.s64 	%rd61, %rd2, %rd60;
	ld.global.f64 	%fd53, [%rd61];
	mul.lo.s32 	%r47, %r61, %r37;
	cvt.s64.s32 	%rd62, %r47;
	add.s64 	%rd63, %rd62, %rd3;
	shl.b64 	%rd64, %rd63, 3;
	add.s64 	%rd65, %rd1, %rd64;
	ld.global.f64 	%fd54, [%rd65];
	fma.rn.f64 	%fd55, %fd53, %fd54, %fd67;
	ld.global.f64 	%fd56, [%rd61+8];
	add.s32 	%r48, %r47, %r37;
	cvt.s64.s32 	%rd66, %r48;
	add.s64 	%rd67, %rd66, %rd3;
	shl.b64 	%rd68, %rd67, 3;
	add.s64 	%rd69, %rd1, %rd68;
	ld.global.f64 	%fd57, [%rd69];
	fma.rn.f64 	%fd67, %fd56, %fd57, %fd55;
	add.s32 	%r61, %r61, 2;
$L__BB10_11:
	and.b32  	%r49, %r36, 1;
	setp.eq.b32 	%p9, %r49, 1;
	not.pred 	%p10, %p9;
	@%p10 bra 	$L__BB10_13;
	mul.wide.u32 	%rd70, %r61, 8;
	add.s64 	%rd71, %rd2, %rd70;
	ld.global.f64 	%fd58, [%rd71];
	mul.lo.s32 	%r50, %r61, %r37;
	cvt.s64.s32 	%rd72, %r50;
	add.s64 	%rd73, %rd72, %rd3;
	shl.b64 	%rd74, %rd73, 3;
	add.s64 	%rd75, %rd1, %rd74;
	ld.global.f64 	%fd59, [%rd75];
	fma.rn.f64 	%fd67, %fd58, %fd59, %fd67;
$L__BB10_13:
	cvta.to.global.u64 	%rd76, %rd7;
	shl.b64 	%rd77, %rd3, 3;
	add.s64 	%rd78, %rd76, %rd77;
	st.global.f64 	[%rd78], %fd67;
$L__BB10_14:
	ret;

}
	// .globl	_Z23_hhlpLinearBackwardDataILi32EsEvPKT0_S2_PS0_ii
.visible .entry _Z23_hhlpLinearBackwardDataILi32EsEvPKT0_S2_PS0_ii(
	.param .u64 .ptr .align 1 _Z23_hhlpLinearBackwardDataILi32EsEvPKT0_S2_PS0_ii_param_0,
	.param .u64 .ptr .align 1 _Z23_hhlpLinearBackwardDataILi32EsEvPKT0_S2_PS0_ii_param_1,
	.param .u64 .ptr .align 1 _Z23_hhlpLinearBackwardDataILi32EsEvPKT0_S2_PS0_ii_param_2,
	.param .u32 _Z23_hhlpLinearBackwardDataILi32EsEvPKT0_S2_PS0_ii_param_3,
	.param .u32 _Z23_hhlpLinearBackwardDataILi32EsEvPKT0_S2_PS0_ii_param_4
)
{
	.reg .pred 	%p<11>;
	.reg .b16 	%rs<68>;
	.reg .b32 	%r<63>;
	.reg .b64 	%rd<80>;

	ld.param.u64 	%rd8, [_Z23_hhlpLinearBackwardDataILi32EsEvPKT0_S2_PS0_ii_param_0];
	ld.param.u64 	%rd9, [_Z23_hhlpLinearBackwardDataILi32EsEvPKT0_S2_PS0_ii_param_1];
	ld.param.u64 	%rd7, [_Z23_hhlpLinearBackwardDataILi32EsEvPKT0_S2_PS0_ii_param_2];
	ld.param.u32 	%r36, [_Z23_hhlpLinearBackwardDataILi32EsEvPKT0_S2_PS0_ii_param_3];
	ld.param.u32 	%r37, [_Z23_hhlpLinearBackwardDataILi32EsEvPKT0_S2_PS0_ii_param_4];
	cvta.to.global.u64 	%rd1, %rd9;
	cvta.to.global.u64 	%rd2, %rd8;
	mov.u32 	%r38, %ctaid.y;
	shl.b32 	%r39, %r38, 5;
	mov.u32 	%r40, %tid.y;
	add.s32 	%r1, %r39, %r40;
	setp.ge.s32 	%p1, %r1, %r37;
	@%p1 bra 	$L__BB11_14;
	cvt.u64.u32 	%rd3, %r1;
	setp.lt.s32 	%p2, %r36, 1;
	mov.b16 	%rs67, 0;
	@%p2 bra 	$L__BB11_13;
	and.b32  	%r2, %r36, 7;
	setp.lt.u32 	%p3, %r36, 8;
	mov.b16 	%rs67, 0;
	mov.b32 	%r61, 0;
	@%p3 bra 	$L__BB11_5;
	and.b32  	%r61, %r36, 2147483640;
	neg.s32 	%r59, %r61;
	shl.b32 	%r5, %r37, 3;
	shl.b32 	%r57, %r37, 1;
	mul.lo.s32 	%r56, %r37, 3;
	shl.b32 	%r55, %r37, 2;
	mul.lo.s32 	%r54, %r37, 5;
	mul.lo.s32 	%r53, %r37, 6;
	mul.lo.s32 	%r52, %r37, 7;
	add.s64 	%rd79, %rd2, 8;
	mov.b16 	%rs67, 0;
	mov.b32 	%r51, 0;
	mov.u32 	%r58, %r37;
$L__BB11_4:
	.pragma "nounroll";
	ld.global.u16 	%rs17, [%rd79+-8];
	cvt.s64.s32 	%rd10, %r51;
	add.s64 	%rd11, %rd10, %rd3;
	shl.b64 	%rd12, %rd11, 1;
	add.s64 	%rd13, %rd1, %rd12;
	ld.global.u16 	%rs18, [%rd13];
	mad.lo.s16 	%rs19, %rs18, %rs17, %rs67;
	ld.global.u16 	%rs20, [%rd79+-6];
	cvt.s64.s32 	%rd14, %r58;
	add.s64 	%rd15, %rd14, %rd3;
	shl.b64 	%rd16, %rd15, 1;
	add.s64 	%rd17, %rd1, %rd16;
	ld.global.u16 	%rs21, [%rd17];
	mad.lo.s16 	%rs22, %rs21, %rs20, %rs19;
	ld.global.u16 	%rs23, [%rd79+-4];
	cvt.s64.s32 	%rd18, %r57;
	add.s64 	%rd19, %rd18, %rd3;
	shl.b64 	%rd20, %rd19, 1;
	add.s64 	%rd21, %rd1, %rd20;
	ld.global.u16 	%rs24, [%rd21];
	mad.lo.s16 	%rs25, %rs24, %rs23, %rs22;
	ld.global.u16 	%rs26, [%rd79+-2];
	cvt.s64.s32 	%rd22, %r56;
	add.s64 	%rd23, %rd22, %rd3;
	shl.b64 	%rd24, %rd23, 1;
	add.s64 	%rd25, %rd1, %rd24;
	ld.global.u16 	%rs27, [%rd25];
	mad.lo.s16 	%rs28, %rs27, %rs26, %rs25;
	ld.global.u16 	%rs29, [%rd79];
	cvt.s64.s32 	%rd26, %r55;
	add.s64 	%rd27, %rd26, %rd3;
	shl.b64 	%rd28, %rd27, 1;
	add.s64 	%rd29, %rd1, %rd28;
	ld.global.u16 	%rs30, [%rd29];
	mad.lo.s16 	%rs31, %rs30, %rs29, %rs28;
	ld.global.u16 	%rs32, [%rd79+2];
	cvt.s64.s32 	%rd30, %r54;
	add.s64 	%rd31, %rd30, %rd3;
	shl.b64 	%rd32, %rd31, 1;
	add.s64 	%rd33, %rd1, %rd32;
	ld.global.u16 	%rs33, [%rd33];
	mad.lo.s16 	%rs34, %rs33, %rs32, %rs31;
	ld.global.u16 	%rs35, [%rd79+4];
	cvt.s64.s32 	%rd34, %r53;
	add.s64 	%rd35, %rd34, %rd3;
	shl.b64 	%rd36, %rd35, 1;
	add.s64 	%rd37, %rd1, %rd36;
	ld.global.u16 	%rs36, [%rd37];
	mad.lo.s16 	%rs37, %rs36, %rs35, %rs34;
	ld.global.u16 	%rs38, [%rd79+6];
	cvt.s64.s32 	%rd38, %r52;
	add.s64 	%rd39, %rd38, %rd3;
	shl.b64 	%rd40, %rd39, 1;
	add.s64 	%rd41, %rd1, %rd40;
	ld.global.u16 	%rs39, [%rd41];
	mad.lo.s16 	%rs67, %rs39, %rs38, %rs37;
	add.s32 	%r59, %r59, 8;
	add.s32 	%r58, %r58, %r5;
	add.s32 	%r57, %r57, %r5;
	add.s32 	%r56, %r56, %r5;
	add.s32 	%r55, %r55, %r5;
	add.s32 	%r54, %r54, %r5;
	add.s32 	%r53, %r53, %r5;
	add.s32 	%r52, %r52, %r5;
	add.s32 	%r51, %r51, %r5;
	add.s64 	%rd79, %rd79, 16;
	setp.ne.s32 	%p4, %r59, 0;
	@%p4 bra 	$L__BB11_4;
$L__BB11_5:
	setp.eq.s32 	%p5, %r2, 0;
	@%p5 bra 	$L__BB11_13;
	and.b32  	%r31, %r36, 3;
	setp.lt.u32 	%p6, %r2, 4;
	@%p6 bra 	$L__BB11_8;
	mul.wide.u32 	%rd42, %r61, 2;
	add.s64 	%rd43, %rd2, %rd42;
	ld.global.u16 	%rs41, [%rd43];
	mul.lo.s32 	%r43, %r61, %r37;
	cvt.s64.s32 	%rd44, %r43;
	add.s64 	%rd45, %rd44, %rd3;
	shl.b64 	%rd46, %rd45, 1;
	add.s64 	%rd47, %rd1, %rd46;
	ld.global.u16 	%rs42, [%rd47];
	mad.lo.s16 	%rs43, %rs42, %rs41, %rs67;
	ld.global.u16 	%rs44, [%rd43+2];
	add.s32 	%r44, %r43, %r37;
	cvt.s64.s32 	%rd48, %r44;
	add.s64 	%rd49, %rd48, %rd3;
	shl.b64 	%rd50, %rd49, 1;
	add.s64 	%rd51, %rd1, %rd50;
	ld.global.u16 	%rs45, [%rd51];
	mad.lo.s16 	%rs46, %rs45, %rs44, %rs43;
	ld.global.u16 	%rs47, [%rd43+4];
	add.s32 	%r45, %r44, %r37;
	cvt.s64.s32 	%rd52, %r45;
	add.s64 	%rd53, %rd52, %rd3;
	shl.b64 	%rd54, %rd53, 1;
	add.s64 	%rd55, %rd1, %rd54;
	ld.global.u16 	%rs48, [%rd55];
	mad.lo.s16 	%rs49, %rs48, %rs47, %rs46;
	ld.global.u16 	%rs50, [%rd43+6];
	add.s32 	%r46, %r45, %r37;
	cvt.s64.s32 	%rd56, %r46;
	add.s64 	%rd57, %rd56, %rd3;
	shl.b64 	%rd58, %rd57, 1;
	add.s64 	%rd59, %rd1, %rd58;
	ld.global.u16 	%rs51, [%rd59];
	mad.lo.s16 	%rs67, %rs51, %rs50, %rs49;
	add.s32 	%r61, %r61, 4;
$L__BB11_8:
	setp.eq.s32 	%p7, %r31, 0;
	@%p7 bra 	$L__BB11_13;
	setp.eq.s32 	%p8, %r31, 1;
	@%p8 bra 	$L__BB11_11;
	mul.wide.u32 	%rd60, %r61, 2;
	add.s64 	%rd61, %rd2, %rd60;
	ld.global.u16 	%rs53, [%rd61];
	mul.lo.s32 	%r47, %r61, %r37;
	cvt.s64.s32 	%rd62, %r47;
	add.s64 	%rd63, %rd62, %rd3;
	shl.b64 	%rd64, %rd63, 1;
	add.s64 	%rd65, %rd1, %rd64;
	ld.global.u16 	%rs54, [%rd65];
	mad.lo.s16 	%rs55, %rs54, %rs53, %rs67;
	ld.global.u16 	%rs56, [%rd61+2];
	add.s32 	%r48, %r47, %r37;
	cvt.s64.s32 	%rd66, %r48;
	add.s64 	%rd67, %rd66, %rd3;
	shl.b64 	%rd68, %rd67, 1;
	add.s64 	%rd69, %rd1, %rd68;
	ld.global.u16 	%rs57, [%rd69];
	mad.lo.s16 	%rs67, %rs57, %rs56, %rs55;
	add.s32 	%r61, %r61, 2;
$L__BB11_11:
	and.b32  	%r49, %r36, 1;
	setp.eq.b32 	%p9, %r49, 1;
	not.pred 	%p10, %p9;
	@%p10 bra 	$L__BB11_13;
	mul.wide.u32 	%rd70, %r61, 2;
	add.s64 	%rd71, %rd2, %rd70;
	ld.global.u16 	%rs58, [%rd71];
	mul.lo.s32 	%r50, %r61, %r37;
	cvt.s64.s32 	%rd72, %r50;
	add.s64 	%rd73, %rd72, %rd3;
	shl.b64 	%rd74, %rd73, 1;
	add.s64 	%rd75, %rd1, %rd74;
	ld.global.u16 	%rs59, [%rd75];
	mad.lo.s16 	%rs67, %rs59, %rs58, %rs67;
$L__BB11_13:
	cvta.to.global.u64 	%rd76, %rd7;
	shl.b64 	%rd77, %rd3, 1;
	add.s64 	%rd78, %rd76, %rd77;
	st.global.u16 	[%rd78], %rs67;
$L__BB11_14:
	ret;

}


// ===== COMPILED SASS (sm_100) =====

	.target	sm_100

	.elftype	@"ET_EXEC"


//--------------------- .note.nv.tkinfo           --------------------------
	.section	.note.nv.tkinfo,"",@"SHT_NOTE"
	.sectionflags	@"SHF_NOTE_NV_TKINFO"
	.tkinfo
        /*0018*/ 	.word	0x00000002
        /*0030*/ 	.string	""
        /*0030*/ 	.string	"ptxas"
        /*0030*/ 	.string	"Cuda compilation tools, release 13.0, V13.0.88"
        /*0030*/ 	.string	"Build cuda_13.0.r13.0/compiler.36424714_0"
        /*0030*/ 	.string	"-arch sm_100 -m 64 "



//--------------------- .note.nv.cuinfo           --------------------------
	.section	.note.nv.cuinfo,"",@"SHT_NOTE"
	.sectionflags	@"SHF_NOTE_NV_CUINFO"
        /*0018*/ 	.short	0x0002
        /*001a*/ 	.short	0x0064
        /*001c*/ 	.short	0x0082
	.zero		2


//--------------------- .nv.info                  --------------------------
	.section	.nv.info,"",@"SHT_CUDA_INFO"
	.align	4


	//----- nvinfo : EIATTR_REGCOUNT
	.align		4
        /*0000*/ 	.byte	0x04, 0x2f
        /*0002*/ 	.short	(.L_1 - .L_0)
	.align		4
.L_0:
        /*0004*/ 	.word	index@(_Z18_hhlpLinearForwardILi32EfEvPKT0_S2_S2_PS0_ii)
        /*0008*/ 	.word	0x0000001e


	//----- nvinfo : EIATTR_FRAME_SIZE
	.align		4
.L_1:
        /*000c*/ 	.byte	0x04, 0x11
        /*000e*/ 	.short	(.L_3 - .L_2)
	.align		4
.L_2:
        /*0010*/ 	.word	index@(_Z18_hhlpLinearForwardILi32EfEvPKT0_S2_S2_PS0_ii)
        /*0014*/ 	.word	0x00000000


	//----- nvinfo : EIATTR_REGCOUNT
	.align		4
.L_3:
        /*0018*/ 	.byte	0x04, 0x2f
        /*001a*/ 	.short	(.L_5 - .L_4)
	.align		4
.L_4:
        /*001c*/ 	.word	index@(_Z18_hhlpLinearForwardILi32EdEvPKT0_S2_S2_PS0_ii)
        /*0020*/ 	.word	0x0000001f


	//----- nvinfo : EIATTR_FRAME_SIZE
	.align		4
.L_5:
        /*0024*/ 	.byte	0x04, 0x11
        /*0026*/ 	.short	(.L_7 - .L_6)
	.align		4
.L_6:
        /*0028*/ 	.word	index@(_Z18_hhlpLinearForwardILi32EdEvPKT0_S2_S2_PS0_ii)
        /*002c*/ 	.word	0x00000000


	//----- nvinfo : EIATTR_REGCOUNT
	.align		4
.L_7:
        /*0030*/ 	.byte	0x04, 0x2f
        /*0032*/ 	.short	(.L_9 - .L_8)
	.align		4
.L_8:
        /*0034*/ 	.word	index@(_Z18_hhlpLinearForwardILi32EsEvPKT0_S2_S2_PS0_ii)
        /*0038*/ 	.word	0x0000001e


	//----- nvinfo : EIATTR_FRAME_SIZE
	.align		4
.L_9:
        /*003c*/ 	.byte	0x04, 0x11
        /*003e*/ 	.short	(.L_11 - .L_10)
	.align		4
.L_10:
        /*0040*/ 	.word	index@(_Z18_hhlpLinearForwardILi32EsEvPKT0_S2_S2_PS0_ii)
        /*0044*/ 	.word	0x00000000


	//----- nvinfo : EIATTR_REGCOUNT
	.align		4
.L_11:
        /*0048*/ 	.byte	0x04, 0x2f
        /*004a*/ 	.short	(.L_13 - .L_12)
	.align		4
.L_12:
        /*004c*/ 	.word	index@(_Z23_hhlpLinearBackwardBiasILi32EfEvPKT0_PS0_i)
        /*0050*/ 	.word	0x0000000a


	//----- nvinfo : EIATTR_FRAME_SIZE
	.align		4
.L_13:
        /*0054*/ 	.byte	0x04, 0x11
        /*0056*/ 	.short	(.L_15 - .L_14)
	.align		4
.L_14:
        /*0058*/ 	.word	index@(_Z23_hhlpLinearBackwardBiasILi32EfEvPKT0_PS0_i)
        /*005c*/ 	.word	0x00000000


	//----- nvinfo : EIATTR_REGCOUNT
	.align		4
.L_15:
        /*0060*/ 	.byte	0x04, 0x2f
        /*0062*/ 	.short	(.L_17 - .L_16)
	.align		4
.L_16:
        /*0064*/ 	.word	index@(_Z23_hhlpLinearBackwardBiasILi32EdEvPKT0_PS0_i)
        /*0068*/ 	.word	0x0000000a


	//----- nvinfo : EIATTR_FRAME_SIZE
	.align		4
.L_17:
        /*006c*/ 	.byte	0x04, 0x11
        /*006e*/ 	.short	(.L_19 - .L_18)
	.align		4
.L_18:
        /*0070*/ 	.word	index@(_Z23_hhlpLinearBackwardBiasILi32EdEvPKT0_PS0_i)
        /*0074*/ 	.word	0x00000000


	//----- nvinfo : EIATTR_REGCOUNT
	.align		4
.L_19:
        /*0078*/ 	.byte	0x04, 0x2f
        /*007a*/ 	.short	(.L_21 - .L_20)
	.align		4
.L_20:
        /*007c*/ 	.word	index@(_Z23_hhlpLinearBackwardBiasILi32EsEvPKT0_PS0_i)
        /*0080*/ 	.word	0x0000000a


	//----- nvinfo : EIATTR_FRAME_SIZE
	.align		4
.L_21:
        /*0084*/ 	.byte	0x04, 0x11
        /*0086*/ 	.short	(.L_23 - .L_22)
	.align		4
.L_22:
        /*0088*/ 	.word	index@(_Z23_hhlpLinearBackwardBiasILi32EsEvPKT0_PS0_i)
        /*008c*/ 	.word	0x00000000


	//----- nvinfo : EIATTR_REGCOUNT
	.align		4
.L_23:
        /*0090*/ 	.byte	0x04, 0x2f
        /*0092*/ 	.short	(.L_25 - .L_24)
	.align		4
.L_24:
        /*0094*/ 	.word	index@(_Z26_hhlpLinearBackwardWeightsILi32EfEvPKT0_S2_PS0_ii)
        /*0098*/ 	.word	0x0000000c


	//----- nvinfo : EIATTR_FRAME_SIZE
	.align		4
.L_25:
        /*009c*/ 	.byte	0x04, 0x11
        /*009e*/ 	.short	(.L_27 - .L_26)
	.align		4
.L_26:
        /*00a0*/ 	.word	index@(_Z26_hhlpLinearBackwardWeightsILi32EfEvPKT0_S2_PS0_ii)
        /*00a4*/ 	.word	0x00000000


	//----- nvinfo : EIATTR_REGCOUNT
	.align		4
.L_27:
        /*00a8*/ 	.byte	0x04, 0x2f
        /*00aa*/ 	.short	(.L_29 - .L_28)
	.align		4
.L_28:
        /*00ac*/ 	.word	index@(_Z26_hhlpLinearBackwardWeightsILi32EdEvPKT0_S2_PS0_ii)
        /*00b0*/ 	.word	0x0000000e


	//----- nvinfo : EIATTR_FRAME_SIZE
	.align		4
.L_29:
        /*00b4*/ 	.byte	0x04, 0x11
        /*00b6*/ 	.short	(.L_31 - .L_30)
	.align		4
.L_30:
        /*00b8*/ 	.word	index@(_Z26_hhlpLinearBackwardWeightsILi32EdEvPKT0_S2_PS0_ii)
        /*00bc*/ 	.word	0x00000000


	//----- nvinfo : EIATTR_REGCOUNT
	.align		4
.L_31:
        /*00c0*/ 	.byte	0x04, 0x2f
        /*00c2*/ 	.short	(.L_33 - .L_32)
	.align		4
.L_32:
        /*00c4*/ 	.word	index@(_Z26_hhlpLinearBackwardWeightsILi32EsEvPKT0_S2_PS0_ii)
        /*00c8*/ 	.word	0x0000000e


	//----- nvinfo : EIATTR_FRAME_SIZE
	.align		4
.L_33:
        /*00cc*/ 	.byte	0x04, 0x11
        /*00ce*/ 	.short	(.L_35 - .L_34)
	.align		4
.L_34:
        /*00d0*/ 	.word	index@(_Z26_hhlpLinearBackwardWeightsILi32EsEvPKT0_S2_PS0_ii)
        /*00d4*/ 	.word	0x00000000


	//----- nvinfo : EIATTR_REGCOUNT
	.align		4
.L_35:
        /*00d8*/ 	.byte	0x04, 0x2f
        /*00da*/ 	.short	(.L_37 - .L_36)
	.align		4
.L_36:
        /*00dc*/ 	.word	index@(_Z23_hhlpLinearBackwardDataILi32EfEvPKT0_S2_PS0_ii)
        /*00e0*/ 	.word	0x00000020


	//----- nvinfo : EIATTR_FRAME_SIZE
	.align		4
.L_37:
        /*00e4*/ 	.byte	0x04, 0x11
        /*00e6*/ 	.short	(.L_39 - .L_38)
	.align		4
.L_38:
        /*00e8*/ 	.word	index@(_Z23_hhlpLinearBackwardDataILi32EfEvPKT0_S2_PS0_ii)
        /*00ec*/ 	.word	0x00000000


	//----- nvinfo : EIATTR_REGCOUNT
	.align		4
.L_39:
        /*00f0*/ 	.byte	0x04, 0x2f
        /*00f2*/ 	.short	(.L_41 - .L_40)
	.align		4
.L_40:
        /*00f4*/ 	.word	index@(_Z23_hhlpLinearBackwardDataILi32EdEvPKT0_S2_PS0_ii)
        /*00f8*/ 	.word	0x0000001e


	//----- nvinfo : EIATTR_FRAME_SIZE
	.align		4
.L_41:
        /*00fc*/ 	.byte	0x04, 0x11
        /*00fe*/ 	.short	(.L_43 - .L_42)
	.align		4
.L_42:
        /*0100*/ 	.word	index@(_Z23_hhlpLinearBackwardDataILi32EdEvPKT0_S2_PS0_ii)
        /*0104*/ 	.word	0x00000000


	//----- nvinfo : EIATTR_REGCOUNT
	.align		4
.L_43:
        /*0108*/ 	.byte	0x04, 0x2f
        /*010a*/ 	.short	(.L_45 - .L_44)
	.align		4
.L_44:
        /*010c*/ 	.word	index@(_Z23_hhlpLinearBackwardDataILi32EsEvPKT0_S2_PS0_ii)
        /*0110*/ 	.word	0x0000001f


	//----- nvinfo : EIATTR_FRAME_SIZE
	.align		4
.L_45:
        /*0114*/ 	.byte	0x04, 0x11
        /*0116*/ 	.short	(.L_47 - .L_46)
	.align		4
.L_46:
        /*0118*/ 	.word	index@(_Z23_hhlpLinearBackwardDataILi32EsEvPKT0_S2_PS0_ii)
        /*011c*/ 	.word	0x00000000


	//----- nvinfo : EIATTR_MIN_STACK_SIZE
	.align		4
.L_47:
        /*0120*/ 	.byte	0x04, 0x12
        /*0122*/ 	.short	(.L_49 - .L_48)
	.align		4
.L_48:
        /*0124*/ 	.word	index@(_Z23_hhlpLinearBackwardDataILi32EsEvPKT0_S2_PS0_ii)
        /*0128*/ 	.word	0x00000000


	//----- nvinfo : EIATTR_MIN_STACK_SIZE
	.align		4
.L_49:
        /*012c*/ 	.byte	0x04, 0x12
        /*012e*/ 	.short	(.L_51 - .L_50)
	.align		4
.L_50:
        /*0130*/ 	.word	index@(_Z23_hhlpLinearBackwardDataILi32EdEvPKT0_S2_PS0_ii)
        /*0134*/ 	.word	0x00000000


	//----- nvinfo : EIATTR_MIN_STACK_SIZE
	.align		4
.L_51:
        /*0138*/ 	.byte	0x04, 0x12
        /*013a*/ 	.short	(.L_53 - .L_52)
	.align		4
.L_52:
        /*013c*/ 	.word	index@(_Z23_hhlpLinearBackwardDataILi32EfEvPKT0_S2_PS0_ii)
        /*0140*/ 	.word	0x00000000


	//----- nvinfo : EIATTR_MIN_STACK_SIZE
	.align		4
.L_53:
        /*0144*/ 	.byte	0x04, 0x12
        /*0146*/ 	.short	(.L_55 - .L_54)
	.align		4
.L_54:
        /*0148*/ 	.word	index@(_Z26_hhlpLinearBackwardWeightsILi32EsEvPKT0_S2_PS0_ii)
        /*014c*/ 	.word	0x00000000


	//----- nvinfo : EIATTR_MIN_STACK_SIZE
	.align		4
.L_55:
        /*0150*/ 	.byte	0x04, 0x12
        /*0152*/ 	.short	(.L_57 - .L_56)
	.align		4
.L_56:
        /*0154*/ 	.word	index@(_Z26_hhlpLinearBackwardWeightsILi32EdEvPKT0_S2_PS0_ii)
        /*0158*/ 	.word	0x00000000


	//----- nvinfo : EIATTR_MIN_STACK_SIZE
	.align		4
.L_57:
        /*015c*/ 	.byte	0x04, 0x12
        /*015e*/ 	.short	(.L_59 - .L_58)
	.align		4
.L_58:
        /*0160*/ 	.word	index@(_Z26_hhlpLinearBackwardWeightsILi32EfEvPKT0_S2_PS0_ii)
        /*0164*/ 	.word	0x00000000


	//----- nvinfo : EIATTR_MIN_STACK_SIZE
	.align		4
.L_59:
        /*0168*/ 	.byte	0x04, 0x12
        /*016a*/ 	.short	(.L_61 - .L_60)
	.align		4
.L_60:
        /*016c*/ 	.word	index@(_Z23_hhlpLinearBackwardBiasILi32EsEvPKT0_PS0_i)
        /*0170*/ 	.word	0x00000000


	//----- nvinfo : EIATTR_MIN_STACK_SIZE
	.align		4
.L_61:
        /*0174*/ 	.byte	0x04, 0x12
        /*0176*/ 	.short	(.L_63 - .L_62)
	.align		4
.L_62:
        /*0178*/ 	.word	index@(_Z23_hhlpLinearBackwardBiasILi32EdEvPKT0_PS0_i)
        /*017c*/ 	.word	0x00000000


	//----- nvinfo : EIATTR_MIN_STACK_SIZE
	.align		4
.L_63:
        /*0180*/ 	.byte	0x04, 0x12
        /*0182*/ 	.short	(.L_65 - .L_64)
	.align		4
.L_64:
        /*0184*/ 	.word	index@(_Z23_hhlpLinearBackwardBiasILi32EfEvPKT0_PS0_i)
        /*0188*/ 	.word	0x00000000


	//----- nvinfo : EIATTR_MIN_STACK_SIZE
	.align		4
.L_65:
        /*018c*/ 	.byte	0x04, 0x12
        /*018e*/ 	.short	(.L_67 - .L_66)
	.align		4
.L_66:
        /*0190*/ 	.word	index@(_Z18_hhlpLinearForwardILi32EsEvPKT0_S2_S2_PS0_ii)
        /*0194*/ 	.word	0x00000000


	//----- nvinfo : EIATTR_MIN_STACK_SIZE
	.align		4
.L_67:
        /*0198*/ 	.byte	0x04, 0x12
        /*019a*/ 	.short	(.L_69 - .L_68)
	.align		4
.L_68:
        /*019c*/ 	.word	index@(_Z18_hhlpLinearForwardILi32EdEvPKT0_S2_S2_PS0_ii)
        /*01a0*/ 	.word	0x00000000


	//----- nvinfo : EIATTR_MIN_STACK_SIZE
	.align		4
.L_69:
        /*01a4*/ 	.byte	0x04, 0x12
        /*01a6*/ 	.short	(.L_71 - .L_70)
	.align		4
.L_70:
        /*01a8*/ 	.word	index@(_Z18_hhlpLinearForwardILi32EfEvPKT0_S2_S2_PS0_ii)
        /*01ac*/ 	.word	0x00000000
.L_71:


//--------------------- .nv.compat                --------------------------
	.section	.nv.compat,"",@"SHT_CUDA_COMPAT_INFO"
	.align	4
        /*0000*/ 	.byte	0x02, 0x09, 0x00, 0x00, 0x02, 0x02, 0x01, 0x00, 0x02, 0x05, 0x05, 0x00, 0x03, 0x07, 0x01, 0x01
        /*0010*/ 	.byte	0x02, 0x03, 0x00, 0x00, 0x02, 0x06, 0x01, 0x00, 0x04, 0x0b, 0x08, 0x00, 0x01, 0x00, 0x00, 0x00
        /*0020*/ 	.byte	0x00, 0x00, 0x00, 0x00


//--------------------- .nv.info._Z23_hhlpLinearBackwardDataILi32EsEvPKT0_S2_PS0_ii --------------------------
	.section	.nv.info._Z23_hhlpLinearBackwardDataILi32EsEvPKT0_S2_PS0_ii,"",@"SHT_CUDA_INFO"
	.sectionflags	@""
	.align	4


	//----- nvinfo : EIATTR_CUDA_API_VERSION
	.align		4
        /*0000*/ 	.byte	0x04, 0x37
        /*0002*/ 	.short	(.L_73 - .L_72)
.L_72:
        /*0004*/ 	.word	0x00000082


	//----- nvinfo : EIATTR_KPARAM_INFO
	.align		4
.L_73:
        /*0008*/ 	.byte	0x04, 0x17
        /*000a*/ 	.short	(.L_75 - .L_74)
.L_74:
        /*000c*/ 	.word	0x00000000
        /*0010*/ 	.short	0x0004
        /*0012*/ 	.short	0x001c
        /*0014*/ 	.byte	0x00, 0xf0, 0x11, 0x00


	//----- nvinfo : EIATTR_KPARAM_INFO
	.align		4
.L_75:
        /*0018*/ 	.byte	0x04, 0x17
        /*001a*/ 	.short	(.L_77 - .L_76)
.L_76:
        /*001c*/ 	.word	0x00000000
        /*0020*/ 	.short	0x0003
        /*0022*/ 	.short	0x0018
        /*0024*/ 	.byte	0x00, 0xf0, 0x11, 0x00


	//----- nvinfo : EIATTR_KPARAM_INFO
	.align		4
.L_77:
        /*0028*/ 	.byte	0x04, 0x17
        /*002a*/ 	.short	(.L_79 - .L_78)
.L_78:
        /*002c*/ 	.word	0x00000000
        /*0030*/ 	.short	0x0002
        /*0032*/ 	.short	0x0010
        /*0034*/ 	.byte	0x00, 0xf5, 0x21, 0x00


	//----- nvinfo : EIATTR_KPARAM_INFO
	.align		4
.L_79:
        /*0038*/ 	.byte	0x04, 0x17
        /*003a*/ 	.short	(.L_81 - .L_80)
.L_80:
        /*003c*/ 	.word	0x00000000
        /*0040*/ 	.short	0x0001
        /*0042*/ 	.short	0x0008
        /*0044*/ 	.byte	0x00, 0xf5, 0x21, 0x00


	//----- nvinfo : EIATTR_KPARAM_INFO
	.align		4
.L_81:
        /*0048*/ 	.byte	0x04, 0x17
        /*004a*/ 	.short	(.L_83 - .L_82)
.L_82:
        /*004c*/ 	.word	0x00000000
        /*0050*/ 	.short	0x0000
        /*0052*/ 	.short	0x0000
        /*0054*/ 	.byte	0x00, 0xf5, 0x21, 0x00


	//----- nvinfo : EIATTR_SPARSE_MMA_MASK
	.align		4
.L_83:
        /*0058*/ 	.byte	0x03, 0x50
        /*005a*/ 	.short	0x0000


	//----- nvinfo : EIATTR_MAXREG_COUNT
	.align		4
        /*005c*/ 	.byte	0x03, 0x1b
        /*005e*/ 	.short	0x00ff


	//----- nvinfo : EIATTR_MERCURY_ISA_VERSION
	.align		4
        /*0060*/ 	.byte	0x03, 0x5f
        /*0062*/ 	.short	0x0101


	//----- nvinfo : EIATTR_VRC_CTA_INIT_COUNT
	.align		4
        /*0064*/ 	.byte	0x02, 0x4a
	.zero		1
	.zero		1


	//----- nvinfo : EIATTR_EXIT_INSTR_OFFSETS
	.align		4
        /*0068*/ 	.byte	0x04, 0x1c
        /*006a*/ 	.short	(.L_85 - .L_84)


	//   ....[0]....
.L_84:
        /*006c*/ 	.word	0x00000060


	//   ....[1]....
        /*0070*/ 	.word	0x00000fa0


	//----- nvinfo : EIATTR_CBANK_PARAM_SIZE
	.align		4
.L_85:
        /*0074*/ 	.byte	0x03, 0x19
        /*0076*/ 	.short	0x0020


	//----- nvinfo : EIATTR_PARAM_CBANK
	.align		4
        /*0078*/ 	.byte	0x04, 0x0a
        /*007a*/ 	.short	(.L_87 - .L_86)
	.align		4
.L_86:
        /*007c*/ 	.word	index@(.nv.constant0._Z23_hhlpLinearBackwardDataILi32EsEvPKT0_S2_PS0_ii)
        /*0080*/ 	.short	0x0380
        /*0082*/ 	.short	0x0020


	//----- nvinfo : EIATTR_SW_WAR
	.align		4
.L_87:
        /*0084*/ 	.byte	0x04, 0x36
        /*0086*/ 	.short	(.L_89 - .L_88)
.L_88:
        /*0088*/ 	.word	0x00000008
.L_89:


//--------------------- .nv.info._Z23_hhlpLinearBackwardDataILi32EdEvPKT0_S2_PS0_ii --------------------------
	.section	.nv.info._Z23_hhlpLinearBackwardDataILi32EdEvPKT0_S2_PS0_ii,"",@"SHT_CUDA_INFO"
	.sectionflags	@""
	.align	4


	//----- nvinfo : EIATTR_CUDA_API_VERSION
	.align		4
        /*0000*/ 	.byte	0x04, 0x37
        /*0002*/ 	.short	(.L_91 - .L_90)
.L_90:
        /*0004*/ 	.word	0x00000082


	//----- nvinfo : EIATTR_KPARAM_INFO
	.align		4
.L_91:
        /*0008*/ 	.byte	0x04, 0x17
        /*000a*/ 	.short	(.L_93 - .L_92)
.L_92:
        /*000c*/ 	.word	0x00000000
        /*0010*/ 	.short	0x0004
        /*0012*/ 	.short	0x001c
        /*0014*/ 	.byte	0x00, 0xf0, 0x11, 0x00


	//----- nvinfo : EIATTR_KPARAM_INFO
	.align		4
.L_93:
        /*0018*/ 	.byte	0x04, 0x17
        /*001a*/ 	.short	(.L_95 - .L_94)
.L_94:
        /*001c*/ 	.word	0x00000000
        /*0020*/ 	.short	0x0003
        /*0022*/ 	.short	0x0018
        /*0024*/ 	.byte	0x00, 0xf0, 0x11, 0x00


	//----- nvinfo : EIATTR_KPARAM_INFO
	.align		4
.L_95:
        /*0028*/ 	.byte	0x04, 0x17
        /*002a*/ 	.short	(.L_97 - .L_96)
.L_96:
        /*002c*/ 	.word	0x00000000
        /*0030*/ 	.short	0x0002
        /*0032*/ 	.short	0x0010
        /*0034*/ 	.byte	0x00, 0xf5, 0x21, 0x00


	//----- nvinfo : EIATTR_KPARAM_INFO
	.align		4
.L_97:
        /*0038*/ 	.byte	0x04, 0x17
        /*003a*/ 	.short	(.L_99 - .L_98)
.L_98:
        /*003c*/ 	.word	0x00000000
        /*0040*/ 	.short	0x0001
        /*0042*/ 	.short	0x0008
        /*0044*/ 	.byte	0x00, 0xf5, 0x21, 0x00


	//----- nvinfo : EIATTR_KPARAM_INFO
	.align		4
.L_99:
        /*0048*/ 	.byte	0x04, 0x17
        /*004a*/ 	.short	(.L_101 - .L_100)
.L_100:
        /*004c*/ 	.word	0x00000000
        /*0050*/ 	.short	0x0000
        /*0052*/ 	.short	0x0000
        /*0054*/ 	.byte	0x00, 0xf5, 0x21, 0x00


	//----- nvinfo : EIATTR_SPARSE_MMA_MASK
	.align		4
.L_101:
        /*0058*/ 	.byte	0x03, 0x50
        /*005a*/ 	.short	0x0000


	//----- nvinfo : EIATTR_MAXREG_COUNT
	.align		4
        /*005c*/ 	.byte	0x03, 0x1b
        /*005e*/ 	.short	0x00ff


	//----- nvinfo : EIATTR_MERCURY_ISA_VERSION
	.align		4
        /*0060*/ 	.byte	0x03, 0x5f
        /*0062*/ 	.short	0x0101


	//----- nvinfo : EIATTR_VRC_CTA_INIT_COUNT
	.align		4
        /*0064*/ 	.byte	0x02, 0x4a
	.zero		1
	.zero		1


	//----- nvinfo : EIATTR_EXIT_INSTR_OFFSETS
	.align		4
        /*0068*/ 	.byte	0x04, 0x1c
        /*006a*/ 	.short	(.L_103 - .L_102)


	//   ....[0]....
.L_102:
        /*006c*/ 	.word	0x00000060


	//   ....[1]....
        /*0070*/ 	.word	0x00000bd0


	//----- nvinfo : EIATTR_CBANK_PARAM_SIZE
	.align		4
.L_103:
        /*0074*/ 	.byte	0x03, 0x19
        /*0076*/ 	.short	0x0020


	//----- nvinfo : EIATTR_PARAM_CBANK
	.align		4
        /*0078*/ 	.byte	0x04, 0x0a
        /*007a*/ 	.short	(.L_105 - .L_104)
	.align		4
.L_104:
        /*007c*/ 	.word	index@(.nv.constant0._Z23_hhlpLinearBackwardDataILi32EdEvPKT0_S2_PS0_ii)
        /*0080*/ 	.short	0x0380
        /*0082*/ 	.short	0x0020


	//----- nvinfo : EIATTR_SW_WAR
	.align		4
.L_105:
        /*0084*/ 	.byte	0x04, 0x36
        /*0086*/ 	.short	(.L_107 - .L_106)
.L_106:
        /*0088*/ 	.word	0x00000008
.L_107:


//--------------------- .nv.info._Z23_hhlpLinearBackwardDataILi32EfEvPKT0_S2_PS0_ii --------------------------
	.section	.nv.info._Z23_hhlpLinearBackwardDataILi32EfEvPKT0_S2_PS0_ii,"",@"SHT_CUDA_INFO"
	.sectionflags	@""
	.align	4


	//----- nvinfo : EIATTR_CUDA_API_VERSION
	.align		4
        /*0000*/ 	.byte	0x04, 0x37
        /*0002*/ 	.short	(.L_109 - .L_108)
.L_108:
        /*0004*/ 	.word	0x00000082


	//----- nvinfo : EIATTR_KPARAM_INFO
	.align		4
.L_109:
        /*0008*/ 	.byte	0x04, 0x17
        /*000a*/ 	.short	(.L_111 - .L_110)
.L_110:
        /*000c*/ 	.word	0x00000000
        /*0010*/ 	.short	0x0004
        /*0012*/ 	.short	0x001c
        /*0014*/ 	.byte	0x00, 0xf0, 0x11, 0x00


	//----- nvinfo : EIATTR_KPARAM_INFO
	.align		4
.L_111:
        /*0018*/ 	.byte	0x04, 0x17
        /*001a*/ 	.short	(.L_113 - .L_112)
.L_112:
        /*001c*/ 	.word	0x00000000
        /*0020*/ 	.short	0x0003
        /*0022*/ 	.short	0x0018
        /*0024*/ 	.byte	0x00, 0xf0, 0x11, 0x00


	//----- nvinfo : EIATTR_KPARAM_INFO
	.align		4
.L_113:
        /*0028*/ 	.byte	0x04, 0x17
        /*002a*/ 	.short	(.L_115 - .L_114)
.L_114:
        /*002c*/ 	.word	0x00000000
        /*0030*/ 	.short	0x0002
        /*0032*/ 	.short	0x0010
        /*0034*/ 	.byte	0x00, 0xf5, 0x21, 0x00


	//----- nvinfo : EIATTR_KPARAM_INFO
	.align		4
.L_115:
        /*0038*/ 	.byte	0x04, 0x17
        /*003a*/ 	.short	(.L_117 - .L_116)
.L_116:
        /*003c*/ 	.word	0x00000000
        /*0040*/ 	.short	0x0001
        /*0042*/ 	.short	0x0008
        /*0044*/ 	.byte	0x00, 0xf5, 0x21, 0x00


	//----- nvinfo : EIATTR_KPARAM_INFO
	.align		4
.L_117:
        /*0048*/ 	.byte	0x04, 0x17
        /*004a*/ 	.short	(.L_119 - .L_118)
.L_118:
        /*004c*/ 	.word	0x00000000
        /*0050*/ 	.short	0x0000
        /*0052*/ 	.short	0x0000
        /*0054*/ 	.byte	0x00, 0xf5, 0x21, 0x00


	//----- nvinfo : EIATTR_SPARSE_MMA_MASK
	.align		4
.L_119:
        /*0058*/ 	.byte	0x03, 0x50
        /*005a*/ 	.short	0x0000


	//----- nvinfo : EIATTR_MAXREG_COUNT
	.align		4
        /*005c*/ 	.byte	0x03, 0x1b
        /*005e*/ 	.short	0x00ff


	//----- nvinfo : EIATTR_MERCURY_ISA_VERSION
	.align		4
        /*0060*/ 	.byte	0x03, 0x5f
        /*0062*/ 	.short	0x0101


	//----- nvinfo : EIATTR_VRC_CTA_INIT_COUNT
	.align		4
        /*0064*/ 	.byte	0x02, 0x4a
	.zero		1
	.zero		1


	//----- nvinfo : EIATTR_EXIT_INSTR_OFFSETS
	.align		4
        /*0068*/ 	.byte	0x04, 0x1c
        /*006a*/ 	.short	(.L_121 - .L_120)


	//   ....[0]....
.L_120:
        /*006c*/ 	.word	0x00000060


	//   ....[1]....
        /*0070*/ 	.word	0x00000bd0


	//----- nvinfo : EIATTR_CBANK_PARAM_SIZE
	.align		4
.L_121:
        /*0074*/ 	.byte	0x03, 0x19
        /*0076*/ 	.short	0x0020


	//----- nvinfo : EIATTR_PARAM_CBANK
	.align		4
        /*0078*/ 	.byte	0x04, 0x0a
        /*007a*/ 	.short	(.L_123 - .L_122)
	.align		4
.L_122:
        /*007c*/ 	.word	index@(.nv.constant0._Z23_hhlpLinearBackwardDataILi32EfEvPKT0_S2_PS0_ii)
        /*0080*/ 	.short	0x0380
        /*0082*/ 	.short	0x0020


	//----- nvinfo : EIATTR_SW_WAR
	.align		4
.L_123:
        /*0084*/ 	.byte	0x04, 0x36
        /*0086*/ 	.short	(.L_125 - .L_124)
.L_124:
        /*0088*/ 	.word	0x00000008
.L_125:


//--------------------- .nv.info._Z26_hhlpLinearBackwardWeightsILi32EsEvPKT0_S2_PS0_ii --------------------------
	.section	.nv.info._Z26_hhlpLinearBackwardWeightsILi32EsEvPKT0_S2_PS0_ii,"",@"SHT_CUDA_INFO"
	.sectionflags	@""
	.align	4


	//----- nvinfo : EIATTR_CUDA_API_VERSION
	.align		4
        /*0000*/ 	.byte	0x04, 0x37
        /*0002*/ 	.short	(.L_127 - .L_126)
.L_126:
        /*0004*/ 	.word	0x00000082


	//----- nvinfo : EIATTR_KPARAM_INFO
	.align		4
.L_127:
        /*0008*/ 	.byte	0x04, 0x17
        /*000a*/ 	.short	(.L_129 - .L_128)
.L_128:
        /*000c*/ 	.word	0x00000000
        /*0010*/ 	.short	0x0004
        /*0012*/ 	.short	0x001c
        /*0014*/ 	.byte	0x00, 0xf0, 0x11, 0x00


	//----- nvinfo : EIATTR_KPARAM_INFO
	.align		4
.L_129:
        /*0018*/ 	.byte	0x04, 0x17
        /*001a*/ 	.short	(.L_131 - .L_130)
.L_130:
        /*001c*/ 	.word	0x00000000
        /*0020*/ 	.short	0x0003
        /*0022*/ 	.short	0x0018
        /*0024*/ 	.byte	0x00, 0xf0, 0x11, 0x00


	//----- nvinfo : EIATTR_KPARAM_INFO
	.align		4
.L_131:
        /*0028*/ 	.byte	0x04, 0x17
        /*002a*/ 	.short	(.L_133 - .L_132)
.L_132:
        /*002c*/ 	.word	0x00000000
        /*0030*/ 	.short	0x0002
        /*0032*/ 	.short	0x0010
        /*0034*/ 	.byte	0x00, 0xf5, 0x21, 0x00


	//----- nvinfo : EIATTR_KPARAM_INFO
	.align		4
.L_133:
        /*0038*/ 	.byte	0x04, 0x17
        /*003a*/ 	.short	(.L_135 - .L_134)
.L_134:
        /*003c*/ 	.word	0x00000000
        /*0040*/ 	.short	0x0001
        /*0042*/ 	.short	0x0008
        /*0044*/ 	.byte	0x00, 0xf5, 0x21, 0x00


	//----- nvinfo : EIATTR_KPARAM_INFO
	.align		4
.L_135:
        /*0048*/ 	.byte	0x04, 0x17
        /*004a*/ 	.short	(.L_137 - .L_136)
.L_136:
        /*004c*/ 	.word	0x00000000
        /*0050*/ 	.short	0x0000
        /*0052*/ 	.short	0x0000
        /*0054*/ 	.byte	0x00, 0xf5, 0x21, 0x00


	//----- nvinfo : EIATTR_SPARSE_MMA_MASK
	.align		4
.L_137:
        /*0058*/ 	.byte	0x03, 0x50
        /*005a*/ 	.short	0x0000


	//----- nvinfo : EIATTR_MAXREG_COUNT
	.align		4
        /*005c*/ 	.byte	0x03, 0x1b
        /*005e*/ 	.short	0x00ff


	//----- nvinfo : EIATTR_MERCURY_ISA_VERSION
	.align		4
        /*0060*/ 	.byte	0x03, 0x5f
        /*0062*/ 	.short	0x0101


	//----- nvinfo : EIATTR_VRC_CTA_INIT_COUNT
	.align		4
        /*0064*/ 	.byte	0x02, 0x4a
	.zero		1
	.zero		1


	//----- nvinfo : EIATTR_EXIT_INSTR_OFFSETS
	.align		4
        /*0068*/ 	.byte	0x04, 0x1c
        /*006a*/ 	.short	(.L_139 - .L_138)


	//   ....[0]....
.L_138:
        /*006c*/ 	.word	0x000000a0


	//   ....[1]....
        /*0070*/ 	.word	0x000001a0


	//----- nvinfo : EIATTR_CBANK_PARAM_SIZE
	.align		4
.L_139:
        /*0074*/ 	.byte	0x03, 0x19
        /*0076*/ 	.short	0x0020


	//----- nvinfo : EIATTR_PARAM_CBANK
	.align		4
        /*0078*/ 	.byte	0x04, 0x0a
        /*007a*/ 	.short	(.L_141 - .L_140)
	.align		4
.L_140:
        /*007c*/ 	.word	index@(.nv.constant0._Z26_hhlpLinearBackwardWeightsILi32EsEvPKT0_S2_PS0_ii)
        /*0080*/ 	.short	0x0380
        /*0082*/ 	.short	0x0020


	//----- nvinfo : EIATTR_SW_WAR
	.align		4
.L_141:
        /*0084*/ 	.byte	0x04, 0x36
        /*0086*/ 	.short	(.L_143 - .L_142)
.L_142:
        /*0088*/ 	.word	0x00000008
.L_143:


//--------------------- .nv.info._Z26_hhlpLinearBackwardWeightsILi32EdEvPKT0_S2_PS0_ii --------------------------
	.section	.nv.info._Z26_hhlpLinearBackwardWeightsILi32EdEvPKT0_S2_PS0_ii,"",@"SHT_CUDA_INFO"
	.sectionflags	@""
	.align	4


	//----- nvinfo : EIATTR_CUDA_API_VERSION
	.align		4
        /*0000*/ 	.byte	0x04, 0x37
        /*0002*/ 	.short	(.L_145 - .L_144)
.L_144:
        /*0004*/ 	.word	0x00000082


	//----- nvinfo : EIATTR_KPARAM_INFO
	.align		4
.L_145:
        /*0008*/ 	.byte	0x04, 0x17
        /*000a*/ 	.short	(.L_147 - .L_146)
.L_146:
        /*000c*/ 	.word	0x00000000
        /*0010*/ 	.short	0x0004
        /*0012*/ 	.short	0x001c
        /*0014*/ 	.byte	0x00, 0xf0, 0x11, 0x00


	//----- nvinfo : EIATTR_KPARAM_INFO
	.align		4
.L_147:
        /*0018*/ 	.byte	0x04, 0x17
        /*001a*/ 	.short	(.L_149 - .L_148)
.L_148:
        /*001c*/ 	.word	0x00000000
        /*0020*/ 	.short	0x0003
        /*0022*/ 	.short	0x0018
        /*0024*/ 	.byte	0x00, 0xf0, 0x11, 0x00


	//----- nvinfo : EIATTR_KPARAM_INFO
	.align		4
.L_149:
        /*0028*/ 	.byte	0x04, 0x17
        /*002a*/ 	.short	(.L_151 - .L_150)
.L_150:
        /*002c*/ 	.word	0x00000000
        /*0030*/ 	.short	0x0002
        /*0032*/ 	.short	0x0010
        /*0034*/ 	.byte	0x00, 0xf5, 0x21, 0x00


	//----- nvinfo : EIATTR_KPARAM_INFO
	.align		4
.L_151:
        /*0038*/ 	.byte	0x04, 0x17
        /*003a*/ 	.short	(.L_153 - .L_152)
.L_152:
        /*003c*/ 	.word	0x00000000
        /*0040*/ 	.short	0x0001
        /*0042*/ 	.short	0x0008
        /*0044*/ 	.byte	0x00, 0xf5, 0x21, 0x00


	//----- nvinfo : EIATTR_KPARAM_INFO
	.align		4
.L_153:
        /*0048*/ 	.byte	0x04, 0x17
        /*004a*/ 	.short	(.L_155 - .L_154)
.L_154:
        /*004c*/ 	.word	0x00000000
        /*0050*/ 	.short	0x0000
        /*0052*/ 	.short	0x0000
        /*0054*/ 	.byte	0x00, 0xf5, 0x21, 0x00


	//----- nvinfo : EIATTR_SPARSE_MMA_MASK
	.align		4
.L_155:
        /*0058*/ 	.byte	0x03, 0x50
        /*005a*/ 	.short	0x0000


	//----- nvinfo : EIATTR_MAXREG_COUNT
	.align		4
        /*005c*/ 	.byte	0x03, 0x1b
        /*005e*/ 	.short	0x00ff


	//----- nvinfo : EIATTR_MERCURY_ISA_VERSION
	.align		4
        /*0060*/ 	.byte	0x03, 0x5f
        /*0062*/ 	.short	0x0101


	//----- nvinfo : EIATTR_VRC_CTA_INIT_COUNT
	.align		4
        /*0064*/ 	.byte	0x02, 0x4a
	.zero		1
	.zero		1


	//----- nvinfo : EIATTR_EXIT_INSTR_OFFSETS
	.align		4
        /*0068*/ 	.byte	0x04, 0x1c
        /*006a*/ 	.short	(.L_157 - .L_156)


	//   ....[0]....
.L_156:
        /*006c*/ 	.word	0x000000a0


	//   ....[1]....
        /*0070*/ 	.word	0x00000170


	//----- nvinfo : EIATTR_CBANK_PARAM_SIZE
	.align		4
.L_157:
        /*0074*/ 	.byte	0x03, 0x19
        /*0076*/ 	.short	0x0020


	//----- nvinfo : EIATTR_PARAM_CBANK
	.align		4
        /*0078*/ 	.byte	0x04, 0x0a
        /*007a*/ 	.short	(.L_159 - .L_158)
	.align		4
.L_158:
        /*007c*/ 	.word	index@(.nv.constant0._Z26_hhlpLinearBackwardWeightsILi32EdEvPKT0_S2_PS0_ii)
        /*0080*/ 	.short	0x0380
        /*0082*/ 	.short	0x0020


	//----- nvinfo : EIATTR_SW_WAR
	.align		4
.L_159:
        /*0084*/ 	.byte	0x04, 0x36
        /*0086*/ 	.short	(.L_161 - .L_160)
.L_160:
        /*0088*/ 	.word	0x00000008
.L_161:


//--------------------- .nv.info._Z26_hhlpLinearBackwardWeightsILi32EfEvPKT0_S2_PS0_ii --------------------------
	.section	.nv.info._Z26_hhlpLinearBackwardWeightsILi32EfEvPKT0_S2_PS0_ii,"",@"SHT_CUDA_INFO"
	.sectionflags	@""
	.align	4


	//----- nvinfo : EIATTR_CUDA_API_VERSION
	.align		4
        /*0000*/ 	.byte	0x04, 0x37
        /*0002*/ 	.short	(.L_163 - .L_162)
.L_162:
        /*0004*/ 	.word	0x00000082


	//----- nvinfo : EIATTR_KPARAM_INFO
	.align		4
.L_163:
        /*0008*/ 	.byte	0x04, 0x17
        /*000a*/ 	.short	(.L_165 - .L_164)
.L_164:
        /*000c*/ 	.word	0x00000000
        /*0010*/ 	.short	0x0004
        /*0012*/ 	.short	0x001c
        /*0014*/ 	.byte	0x00, 0xf0, 0x11, 0x00


	//----- nvinfo : EIATTR_KPARAM_INFO
	.align		4
.L_165:
        /*0018*/ 	.byte	0x04, 0x17
        /*001a*/ 	.short	(.L_167 - .L_166)
.L_166:
        /*001c*/ 	.word	0x00000000
        /*0020*/ 	.short	0x0003
        /*0022*/ 	.short	0x0018
        /*0024*/ 	.byte	0x00, 0xf0, 0x11, 0x00


	//----- nvinfo : EIATTR_KPARAM_INFO
	.align		4
.L_167:
        /*0028*/ 	.byte	0x04, 0x17
        /*002a*/ 	.short	(.L_169 - .L_168)
.L_168:
        /*002c*/ 	.word	0x00000000
        /*0030*/ 	.short	0x0002
        /*0032*/ 	.short	0x0010
        /*0034*/ 	.byte	0x00, 0xf5, 0x21, 0x00


	//----- nvinfo : EIATTR_KPARAM_INFO
	.align		4
.L_169:
        /*0038*/ 	.byte	0x04, 0x17
        /*003a*/ 	.short	(.L_171 - .L_170)
.L_170:
        /*003c*/ 	.word	0x00000000
        /*0040*/ 	.short	0x0001
        /*0042*/ 	.short	0x0008
        /*0044*/ 	.byte	0x00, 0xf5, 0x21, 0x00


	//----- nvinfo : EIATTR_KPARAM_INFO
	.align		4
.L_171:
        /*0048*/ 	.byte	0x04, 0x17
        /*004a*/ 	.short	(.L_173 - .L_172)
.L_172:
        /*004c*/ 	.word	0x00000000
        /*0050*/ 	.short	0x0000
        /*0052*/ 	.short	0x0000
        /*0054*/ 	.byte	0x00, 0xf5, 0x21, 0x00


	//----- nvinfo : EIATTR_SPARSE_MMA_MASK
	.align		4
.L_173:
        /*0058*/ 	.byte	0x03, 0x50
        /*005a*/ 	.short	0x0000


	//----- nvinfo : EIATTR_MAXREG_COUNT
	.align		4
        /*005c*/ 	.byte	0x03, 0x1b
        /*005e*/ 	.short	0x00ff


	//----- nvinfo : EIATTR_MERCURY_ISA_VERSION
	.align		4
        /*0060*/ 	.byte	0x03, 0x5f
        /*0062*/ 	.short	0x0101


	//----- nvinfo : EIATTR_VRC_CTA_INIT_COUNT
	.align		4
        /*0064*/ 	.byte	0x02, 0x4a
	.zero		1
	.zero		1


	//----- nvinfo : EIATTR_EXIT_INSTR_OFFSETS
	.align		4
        /*0068*/ 	.byte	0x04, 0x1c
        /*006a*/ 	.short	(.L_175 - .L_174)


	//   ....[0]....
.L_174:
        /*006c*/ 	.word	0x000000a0


	//   ....[1]....
        /*0070*/ 	.word	0x00000170


	//----- nvinfo : EIATTR_CBANK_PARAM_SIZE
	.align		4
.L_175:
        /*0074*/ 	.byte	0x03, 0x19
        /*0076*/ 	.short	0x0020


	//----- nvinfo : EIATTR_PARAM_CBANK
	.align		4
        /*0078*/ 	.byte	0x04, 0x0a
        /*007a*/ 	.short	(.L_177 - .L_176)
	.align		4
.L_176:
        /*007c*/ 	.word	index@(.nv.constant0._Z26_hhlpLinearBackwardWeightsILi32EfEvPKT0_S2_PS0_ii)
        /*0080*/ 	.short	0x0380
        /*0082*/ 	.short	0x0020


	//----- nvinfo : EIATTR_SW_WAR
	.align		4
.L_177:
        /*0084*/ 	.byte	0x04, 0x36
        /*0086*/ 	.short	(.L_179 - .L_178)
.L_178:
        /*0088*/ 	.word	0x00000008
.L_179:


//--------------------- .nv.info._Z23_hhlpLinearBackwardBiasILi32EsEvPKT0_PS0_i --------------------------
	.section	.nv.info._Z23_hhlpLinearBackwardBiasILi32EsEvPKT0_PS0_i,"",@"SHT_CUDA_INFO"
	.sectionflags	@""
	.align	4


	//----- nvinfo : EIATTR_CUDA_API_VERSION
	.align		4
        /*0000*/ 	.byte	0x04, 0x37
        /*0002*/ 	.short	(.L_181 - .L_180)
.L_180:
        /*0004*/ 	.word	0x00000082


	//----- nvinfo : EIATTR_KPARAM_INFO
	.align		4
.L_181:
        /*0008*/ 	.byte	0x04, 0x17
        /*000a*/ 	.short	(.L_183 - .L_182)
.L_182:
        /*000c*/ 	.word	0x00000000
        /*0010*/ 	.short	0x0002
        /*0012*/ 	.short	0x0010
        /*0014*/ 	.byte	0x00, 0xf0, 0x11, 0x00


	//----- nvinfo : EIATTR_KPARAM_INFO
	.align		4
.L_183:
        /*0018*/ 	.byte	0x04, 0x17
        /*001a*/ 	.short	(.L_185 - .L_184)
.L_184:
        /*001c*/ 	.word	0x00000000
        /*0020*/ 	.short	0x0001
        /*0022*/ 	.short	0x0008
        /*0024*/ 	.byte	0x00, 0xf5, 0x21, 0x00


	//----- nvinfo : EIATTR_KPARAM_INFO
	.align		4
.L_185:
        /*0028*/ 	.byte	0x04, 0x17
        /*002a*/ 	.short	(.L_187 - .L_186)
.L_186:
        /*002c*/ 	.word	0x00000000
        /*0030*/ 	.short	0x0000
        /*0032*/ 	.short	0x0000
        /*0034*/ 	.byte	0x00, 0xf5, 0x21, 0x00


	//----- nvinfo : EIATTR_SPARSE_MMA_MASK
	.align		4
.L_187:
        /*0038*/ 	.byte	0x03, 0x50
        /*003a*/ 	.short	0x0000


	//----- nvinfo : EIATTR_MAXREG_COUNT
	.align		4
        /*003c*/ 	.byte	0x03, 0x1b
        /*003e*/ 	.short	0x00ff


	//----- nvinfo : EIATTR_MERCURY_ISA_VERSION
	.align		4
        /*0040*/ 	.byte	0x03, 0x5f
        /*0042*/ 	.short	0x0101


	//----- nvinfo : EIATTR_VRC_CTA_INIT_COUNT
	.align		4
        /*0044*/ 	.byte	0x02, 0x4a
	.zero		1
	.zero		1


	//----- nvinfo : EIATTR_EXIT_INSTR_OFFSETS
	.align		4
        /*0048*/ 	.byte	0x04, 0x1c
        /*004a*/ 	.short	(.L_189 - .L_188)


	//   ....[0]....
.L_188:
        /*004c*/ 	.word	0x00000060


	//   ....[1]....
        /*0050*/ 	.word	0x000000e0


	//----- nvinfo : EIATTR_CBANK_PARAM_SIZE
	.align		4
.L_189:
        /*0054*/ 	.byte	0x03, 0x19
        /*0056*/ 	.short	0x0014


	//----- nvinfo : EIATTR_PARAM_CBANK
	.align		4
        /*0058*/ 	.byte	0x04, 0x0a
        /*005a*/ 	.short	(.L_191 - .L_190)
	.align		4
.L_190:
        /*005c*/ 	.word	index@(.nv.constant0._Z23_hhlpLinearBackwardBiasILi32EsEvPKT0_PS0_i)
        /*0060*/ 	.short	0x0380
        /*0062*/ 	.short	0x0014


	//----- nvinfo : EIATTR_SW_WAR
	.align		4
.L_191:
        /*0064*/ 	.byte	0x04, 0x36
        /*0066*/ 	.short	(.L_193 - .L_192)
.L_192:
        /*0068*/ 	.word	0x00000008
.L_193:


//--------------------- .nv.info._Z23_hhlpLinearBackwardBiasILi32EdEvPKT0_PS0_i --------------------------
	.section	.nv.info._Z23_hhlpLinearBackwardBiasILi32EdEvPKT0_PS0_i,"",@"SHT_CUDA_INFO"
	.sectionflags	@""
	.align	4


	//----- nvinfo : EIATTR_CUDA_API_VERSION
	.align		4
        /*0000*/ 	.byte	0x04, 0x37
        /*0002*/ 	.short	(.L_195 - .L_194)
.L_194:
        /*0004*/ 	.word	0x00000082


	//----- nvinfo : EIATTR_KPARAM_INFO
	.align		4
.L_195:
        /*0008*/ 	.byte	0x04, 0x17
        /*000a*/ 	.short	(.L_197 - .L_196)
.L_196:
        /*000c*/ 	.word	0x00000000
        /*0010*/ 	.short	0x0002
        /*0012*/ 	.short	0x0010
        /*0014*/ 	.byte	0x00, 0xf0, 0x11, 0x00


	//----- nvinfo : EIATTR_KPARAM_INFO
	.align		4
.L_197:
        /*0018*/ 	.byte	0x04, 0x17
        /*001a*/ 	.short	(.L_199 - .L_198)
.L_198:
        /*001c*/ 	.word	0x00000000
        /*0020*/ 	.short	0x0001
        /*0022*/ 	.short	0x0008
        /*0024*/ 	.byte	0x00, 0xf5, 0x21, 0x00


	//----- nvinfo : EIATTR_KPARAM_INFO
	.align		4
.L_199:
        /*0028*/ 	.byte	0x04, 0x17
        /*002a*/ 	.short	(.L_201 - .L_200)
.L_200:
        /*002c*/ 	.word	0x00000000
        /*0030*/ 	.short	0x0000
        /*0032*/ 	.short	0x0000
        /*0034*/ 	.byte	0x00, 0xf5, 0x21, 0x00


	//----- nvinfo : EIATTR_SPARSE_MMA_MASK
	.align		4
.L_201:
        /*0038*/ 	.byte	0x03, 0x50
        /*003a*/ 	.short	0x0000


	//----- nvinfo : EIATTR_MAXREG_COUNT
	.align		4
        /*003c*/ 	.byte	0x03, 0x1b
        /*003e*/ 	.short	0x00ff


	//----- nvinfo : EIATTR_MERCURY_ISA_VERSION
	.align		4
        /*0040*/ 	.byte	0x03, 0x5f
        /*0042*/ 	.short	0x0101


	//----- nvinfo : EIATTR_VRC_CTA_INIT_COUNT
	.align		4
        /*0044*/ 	.byte	0x02, 0x4a
	.zero		1
	.zero		1


	//----- nvinfo : EIATTR_EXIT_INSTR_OFFSETS
	.align		4
        /*0048*/ 	.byte	0x04, 0x1c
        /*004a*/ 	.short	(.L_203 - .L_202)


	//   ....[0]....
.L_202:
        /*004c*/ 	.word	0x00000060


	//   ....[1]....
        /*0050*/ 	.word	0x000000e0


	//----- nvinfo : EIATTR_CBANK_PARAM_SIZE
	.align		4
.L_203:
        /*0054*/ 	.byte	0x03, 0x19
        /*0056*/ 	.short	0x0014


	//----- nvinfo : EIATTR_PARAM_CBANK
	.align		4
        /*0058*/ 	.byte	0x04, 0x0a
        /*005a*/ 	.short	(.L_205 - .L_204)
	.align		4
.L_204:
        /*005c*/ 	.word	index@(.nv.constant0._Z23_hhlpLinearBackwardBiasILi32EdEvPKT0_PS0_i)
        /*0060*/ 	.short	0x0380
        /*0062*/ 	.short	0x0014


	//----- nvinfo : EIATTR_SW_WAR
	.align		4
.L_205:
        /*0064*/ 	.byte	0x04, 0x36
        /*0066*/ 	.short	(.L_207 - .L_206)
.L_206:
        /*0068*/ 	.word	0x00000008
.L_207:


//--------------------- .nv.info._Z23_hhlpLinearBackwardBiasILi32EfEvPKT0_PS0_i --------------------------
	.section	.nv.info._Z23_hhlpLinearBackwardBiasILi32EfEvPKT0_PS0_i,"",@"SHT_CUDA_INFO"
	.sectionflags	@""
	.align	4


	//----- nvinfo : EIATTR_CUDA_API_VERSION
	.align		4
        /*0000*/ 	.byte	0x04, 0x37
        /*0002*/ 	.short	(.L_209 - .L_208)
.L_208:
        /*0004*/ 	.word	0x00000082


	//----- nvinfo : EIATTR_KPARAM_INFO
	.align		4
.L_209:
        /*0008*/ 	.byte	0x04, 0x17
        /*000a*/ 	.short	(.L_211 - .L_210)
.L_210:
        /*000c*/ 	.word	0x00000000
        /*0010*/ 	.short	0x0002
        /*0012*/ 	.short	0x0010
        /*0014*/ 	.byte	0x00, 0xf0, 0x11, 0x00


	//----- nvinfo : EIATTR_KPARAM_INFO
	.align		4
.L_211:
        /*0018*/ 	.byte	0x04, 0x17
        /*001a*/ 	.short	(.L_213 - .L_212)
.L_212:
        /*001c*/ 	.word	0x00000000
        /*0020*/ 	.short	0x0001
        /*0022*/ 	.short	0x0008
        /*0024*/ 	.byte	0x00, 0xf5, 0x21, 0x00


	//----- nvinfo : EIATTR_KPARAM_INFO
	.align		4
.L_213:
        /*0028*/ 	.byte	0x04, 0x17
        /*002a*/ 	.short	(.L_215 - .L_214)
.L_214:
        /*002c*/ 	.word	0x00000000
        /*0030*/ 	.short	0x0000
        /*0032*/ 	.short	0x0000
        /*0034*/ 	.byte	0x00, 0xf5, 0x21, 0x00


	//----- nvinfo : EIATTR_SPARSE_MMA_MASK
	.align		4
.L_215:
        /*0038*/ 	.byte	0x03, 0x50
        /*003a*/ 	.short	0x0000


	//----- nvinfo : EIATTR_MAXREG_COUNT
	.align		4
        /*003c*/ 	.byte	0x03, 0x1b
        /*003e*/ 	.short	0x00ff


	//----- nvinfo : EIATTR_MERCURY_ISA_VERSION
	.align		4
        /*0040*/ 	.byte	0x03, 0x5f
        /*0042*/ 	.short	0x0101


	//----- nvinfo : EIATTR_VRC_CTA_INIT_COUNT
	.align		4
        /*0044*/ 	.byte	0x02, 0x4a
	.zero		1
	.zero		1


	//----- nvinfo : EIATTR_EXIT_INSTR_OFFSETS
	.align		4
        /*0048*/ 	.byte	0x04, 0x1c
        /*004a*/ 	.short	(.L_217 - .L_216)


	//   ....[0]....
.L_216:
        /*004c*/ 	.word	0x00000060


	//   ....[1]....
        /*0050*/ 	.word	0x000000e0


	//----- nvinfo : EIATTR_CBANK_PARAM_SIZE
	.align		4
.L_217:
        /*0054*/ 	.byte	0x03, 0x19
        /*0056*/ 	.short	0x0014


	//----- nvinfo : EIATTR_PARAM_CBANK
	.align		4
        /*0058*/ 	.byte	0x04, 0x0a
        /*005a*/ 	.short	(.L_219 - .L_218)
	.align		4
.L_218:
        /*005c*/ 	.word	index@(.nv.constant0._Z23_hhlpLinearBackwardBiasILi32EfEvPKT0_PS0_i)
        /*0060*/ 	.short	0x0380
        /*0062*/ 	.short	0x0014


	//----- nvinfo : EIATTR_SW_WAR
	.align		4
.L_219:
        /*0064*/ 	.byte	0x04, 0x36
        /*0066*/ 	.short	(.L_221 - .L_220)
.L_220:
        /*0068*/ 	.word	0x00000008
.L_221:


//--------------------- .nv.info._Z18_hhlpLinearForwardILi32EsEvPKT0_S2_S2_PS0_ii --------------------------
	.section	.nv.info._Z18_hhlpLinearForwardILi32EsEvPKT0_S2_S2_PS0_ii,"",@"SHT_CUDA_INFO"
	.sectionflags	@""
	.align	4


	//----- nvinfo : EIATTR_CUDA_API_VERSION
	.align		4
        /*0000*/ 	.byte	0x04, 0x37
        /*0002*/ 	.short	(.L_223 - .L_222)
.L_222:
        /*0004*/ 	.word	0x00000082


	//----- nvinfo : EIATTR_KPARAM_INFO
	.align		4
.L_223:
        /*0008*/ 	.byte	0x04, 0x17
        /*000a*/ 	.short	(.L_225 - .L_224)
.L_224:
        /*000c*/ 	.word	0x00000000
        /*0010*/ 	.short	0x0005
        /*0012*/ 	.short	0x0024
        /*0014*/ 	.byte	0x00, 0xf0, 0x11, 0x00


	//----- nvinfo : EIATTR_KPARAM_INFO
	.align		4
.L_225:
        /*0018*/ 	.byte	0x04, 0x17
        /*001a*/ 	.short	(.L_227 - .L_226)
.L_226:
        /*001c*/ 	.word	0x00000000
        /*0020*/ 	.short	0x0004
        /*0022*/ 	.short	0x0020
        /*0024*/ 	.byte	0x00, 0xf0, 0x11, 0x00


	//----- nvinfo : EIATTR_KPARAM_INFO
	.align		4
.L_227:
        /*0028*/ 	.byte	0x04, 0x17
        /*002a*/ 	.short	(.L_229 - .L_228)
.L_228:
        /*002c*/ 	.word	0x00000000
        /*0030*/ 	.short	0x0003
        /*0032*/ 	.short	0x0018
        /*0034*/ 	.byte	0x00, 0xf5, 0x21, 0x00


	//----- nvinfo : EIATTR_KPARAM_INFO
	.align		4
.L_229:
        /*0038*/ 	.byte	0x04, 0x17
        /*003a*/ 	.short	(.L_231 - .L_230)
.L_230:
        /*003c*/ 	.word	0x00000000
        /*0040*/ 	.short	0x0002
        /*0042*/ 	.short	0x0010
        /*0044*/ 	.byte	0x00, 0xf5, 0x21, 0x00


	//----- nvinfo : EIATTR_KPARAM_INFO
	.align		4
.L_231:
        /*0048*/ 	.byte	0x04, 0x17
        /*004a*/ 	.short	(.L_233 - .L_232)
.L_232:
        /*004c*/ 	.word	0x00000000
        /*0050*/ 	.short	0x0001
        /*0052*/ 	.short	0x0008
        /*0054*/ 	.byte	0x00, 0xf5, 0x21, 0x00


	//----- nvinfo : EIATTR_KPARAM_INFO
	.align		4
.L_233:
        /*0058*/ 	.byte	0x04, 0x17
        /*005a*/ 	.short	(.L_235 - .L_234)
.L_234:
        /*005c*/ 	.word	0x00000000
        /*0060*/ 	.short	0x0000
        /*0062*/ 	.short	0x0000
        /*0064*/ 	.byte	0x00, 0xf5, 0x21, 0x00


	//----- nvinfo : EIATTR_SPARSE_MMA_MASK
	.align		4
.L_235:
        /*0068*/ 	.byte	0x03, 0x50
        /*006a*/ 	.short	0x0000


	//----- nvinfo : EIATTR_MAXREG_COUNT
	.align		4
        /*006c*/ 	.byte	0x03, 0x1b
        /*006e*/ 	.short	0x00ff


	//----- nvinfo : EIATTR_MERCURY_ISA_VERSION
	.align		4
        /*0070*/ 	.byte	0x03, 0x5f
        /*0072*/ 	.short	0x0101


	//----- nvinfo : EIATTR_VRC_CTA_INIT_COUNT
	.align		4
        /*0074*/ 	.byte	0x02, 0x4a
	.zero		1
	.zero		1


	//----- nvinfo : EIATTR_EXIT_INSTR_OFFSETS
	.align		4
        /*0078*/ 	.byte	0x04, 0x1c
        /*007a*/ 	.short	(.L_237 - .L_236)


	//   ....[0]....
.L_236:
        /*007c*/ 	.word	0x00000060


	//   ....[1]....
        /*0080*/ 	.word	0x00001200


	//----- nvinfo : EIATTR_CBANK_PARAM_SIZE
	.align		4
.L_237:
        /*0084*/ 	.byte	0x03, 0x19
        /*0086*/ 	.short	0x0028


	//----- nvinfo : EIATTR_PARAM_CBANK
	.align		4
        /*0088*/ 	.byte	0x04, 0x0a
        /*008a*/ 	.short	(.L_239 - .L_238)
	.align		4
.L_238:
        /*008c*/ 	.word	index@(.nv.constant0._Z18_hhlpLinearForwardILi32EsEvPKT0_S2_S2_PS0_ii)
        /*0090*/ 	.short	0x0380
        /*0092*/ 	.short	0x0028


	//----- nvinfo : EIATTR_SW_WAR
	.align		4
.L_239:
        /*0094*/ 	.byte	0x04, 0x36
        /*0096*/ 	.short	(.L_241 - .L_240)
.L_240:
        /*0098*/ 	.word	0x00000008
.L_241:


//--------------------- .nv.info._Z18_hhlpLinearForwardILi32EdEvPKT0_S2_S2_PS0_ii --------------------------
	.section	.nv.info._Z18_hhlpLinearForwardILi32EdEvPKT0_S2_S2_PS0_ii,"",@"SHT_CUDA_INFO"
	.sectionflags	@""
	.align	4


	//----- nvinfo : EIATTR_CUDA_API_VERSION
	.align		4
        /*0000*/ 	.byte	0x04, 0x37
        /*0002*/ 	.short	(.L_243 - .L_242)
.L_242:
        /*0004*/ 	.word	0x00000082


	//----- nvinfo : EIATTR_KPARAM_INFO
	.align		4
.L_243:
        /*0008*/ 	.byte	0x04, 0x17
        /*000a*/ 	.short	(.L_245 - .L_244)
.L_244:
        /*000c*/ 	.word	0x00000000
        /*0010*/ 	.short	0x0005
        /*0012*/ 	.short	0x0024
        /*0014*/ 	.byte	0x00, 0xf0, 0x11, 0x00


	//----- nvinfo : EIATTR_KPARAM_INFO
	.align		4
.L_245:
        /*0018*/ 	.byte	0x04, 0x17
        /*001a*/ 	.short	(.L_247 - .L_246)
.L_246:
        /*001c*/ 	.word	0x00000000
        /*0020*/ 	.short	0x0004
        /*0022*/ 	.short	0x0020
        /*0024*/ 	.byte	0x00, 0xf0, 0x11, 0x00


	//----- nvinfo : EIATTR_KPARAM_INFO
	.align		4
.L_247:
        /*0028*/ 	.byte	0x04, 0x17
        /*002a*/ 	.short	(.L_249 - .L_248)
.L_248:
        /*002c*/ 	.word	0x00000000
        /*0030*/ 	.short	0x0003
        /*0032*/ 	.short	0x0018
        /*0034*/ 	.byte	0x00, 0xf5, 0x21, 0x00


	//----- nvinfo : EIATTR_KPARAM_INFO
	.align		4
.L_249:
        /*0038*/ 	.byte	0x04, 0x17
        /*003a*/ 	.short	(.L_251 - .L_250)
.L_250:
        /*003c*/ 	.word	0x00000000
        /*0040*/ 	.short	0x0002
        /*0042*/ 	.short	0x0010
        /*0044*/ 	.byte	0x00, 0xf5, 0x21, 0x00


	//----- nvinfo : EIATTR_KPARAM_INFO
	.align		4
.L_251:
        /*0048*/ 	.byte	0x04, 0x17
        /*004a*/ 	.short	(.L_253 - .L_252)
.L_252:
        /*004c*/ 	.word	0x00000000
        /*0050*/ 	.short	0x0001
        /*0052*/ 	.short	0x0008
        /*0054*/ 	.byte	0x00, 0xf5, 0x21, 0x00


	//----- nvinfo : EIATTR_KPARAM_INFO
	.align		4
.L_253:
        /*0058*/ 	.byte	0x04, 0x17
        /*005a*/ 	.short	(.L_255 - .L_254)
.L_254:
        /*005c*/ 	.word	0x00000000
        /*0060*/ 	.short	0x0000
        /*0062*/ 	.short	0x0000
        /*0064*/ 	.byte	0x00, 0xf5, 0x21, 0x00


	//----- nvinfo : EIATTR_SPARSE_MMA_MASK
	.align		4
.L_255:
        /*0068*/ 	.byte	0x03, 0x50
        /*006a*/ 	.short	0x0000


	//----- nvinfo : EIATTR_MAXREG_COUNT
	.align		4
        /*006c*/ 	.byte	0x03, 0x1b
        /*006e*/ 	.short	0x00ff


	//----- nvinfo : EIATTR_MERCURY_ISA_VERSION
	.align		4
        /*0070*/ 	.byte	0x03, 0x5f
        /*0072*/ 	.short	0x0101


	//----- nvinfo : EIATTR_VRC_CTA_INIT_COUNT
	.align		4
        /*0074*/ 	.byte	0x02, 0x4a
	.zero		1
	.zero		1


	//----- nvinfo : EIATTR_EXIT_INSTR_OFFSETS
	.align		4
        /*0078*/ 	.byte	0x04, 0x1c
        /*007a*/ 	.short	(.L_257 - .L_256)


	//   ....[0]....
.L_256:
        /*007c*/ 	.word	0x00000060


	//   ....[1]....
        /*0080*/ 	.word	0x00000bb0


	//----- nvinfo : EIATTR_CBANK_PARAM_SIZE
	.align		4
.L_257:
        /*0084*/ 	.byte	0x03, 0x19
        /*0086*/ 	.short	0x0028


	//----- nvinfo : EIATTR_PARAM_CBANK
	.align		4
        /*0088*/ 	.byte	0x04, 0x0a
        /*008a*/ 	.short	(.L_259 - .L_258)
	.align		4
.L_258:
        /*008c*/ 	.word	index@(.nv.constant0._Z18_hhlpLinearForwardILi32EdEvPKT0_S2_S2_PS0_ii)
        /*0090*/ 	.short	0x0380
        /*0092*/ 	.short	0x0028


	//----- nvinfo : EIATTR_SW_WAR
	.align		4
.L_259:
        /*0094*/ 	.byte	0x04, 0x36
        /*0096*/ 	.short	(.L_261 - .L_260)
.L_260:
        /*0098*/ 	.word	0x00000008
.L_261:


//--------------------- .nv.info._Z18_hhlpLinearForwardILi32EfEvPKT0_S2_S2_PS0_ii --------------------------
	.section	.nv.info._Z18_hhlpLinearForwardILi32EfEvPKT0_S2_S2_PS0_ii,"",@"SHT_CUDA_INFO"
	.sectionflags	@""
	.align	4


	//----- nvinfo : EIATTR_CUDA_API_VERSION
	.align		4
        /*0000*/ 	.byte	0x04, 0x37
        /*0002*/ 	.short	(.L_263 - .L_262)
.L_262:
        /*0004*/ 	.word	0x00000082


	//----- nvinfo : EIATTR_KPARAM_INFO
	.align		4
.L_263:
        /*0008*/ 	.byte	0x04, 0x17
        /*000a*/ 	.short	(.L_265 - .L_264)
.L_264:
        /*000c*/ 	.word	0x00000000
        /*0010*/ 	.short	0x0005
        /*0012*/ 	.short	0x0024
        /*0014*/ 	.byte	0x00, 0xf0, 0x11, 0x00


	//----- nvinfo : EIATTR_KPARAM_INFO
	.align		4
.L_265:
        /*0018*/ 	.byte	0x04, 0x17
        /*001a*/ 	.short	(.L_267 - .L_266)
.L_266:
        /*001c*/ 	.word	0x00000000
        /*0020*/ 	.short	0x0004
        /*0022*/ 	.short	0x0020
        /*0024*/ 	.byte	0x00, 0xf0, 0x11, 0x00


	//----- nvinfo : EIATTR_KPARAM_INFO
	.align		4
.L_267:
        /*0028*/ 	.byte	0x04, 0x17
        /*002a*/ 	.short	(.L_269 - .L_268)
.L_268:
        /*002c*/ 	.word	0x00000000
        /*0030*/ 	.short	0x0003
        /*0032*/ 	.short	0x0018
        /*0034*/ 	.byte	0x00, 0xf5, 0x21, 0x00


	//----- nvinfo : EIATTR_KPARAM_INFO
	.align		4
.L_269:
        /*0038*/ 	.byte	0x04, 0x17
        /*003a*/ 	.short	(.L_271 - .L_270)
.L_270:
        /*003c*/ 	.word	0x00000000
        /*0040*/ 	.short	0x0002
        /*0042*/ 	.short	0x0010
        /*0044*/ 	.byte	0x00, 0xf5, 0x21, 0x00


	//----- nvinfo : EIATTR_KPARAM_INFO
	.align		4
.L_271:
        /*0048*/ 	.byte	0x04, 0x17
        /*004a*/ 	.short	(.L_273 - .L_272)
.L_272:
        /*004c*/ 	.word	0x00000000
        /*0050*/ 	.short	0x0001
        /*0052*/ 	.short	0x0008
        /*0054*/ 	.byte	0x00, 0xf5, 0x21, 0x00


	//----- nvinfo : EIATTR_KPARAM_INFO
	.align		4
.L_273:
        /*0058*/ 	.byte	0x04, 0x17
        /*005a*/ 	.short	(.L_275 - .L_274)
.L_274:
        /*005c*/ 	.word	0x00000000
        /*0060*/ 	.short	0x0000
        /*0062*/ 	.short	0x0000
        /*0064*/ 	.byte	0x00, 0xf5, 0x21, 0x00


	//----- nvinfo : EIATTR_SPARSE_MMA_MASK
	.align		4
.L_275:
        /*0068*/ 	.byte	0x03, 0x50
        /*006a*/ 	.short	0x0000


	//----- nvinfo : EIATTR_MAXREG_COUNT
	.align		4
        /*006c*/ 	.byte	0x03, 0x1b
        /*006e*/ 	.short	0x00ff


	//----- nvinfo : EIATTR_MERCURY_ISA_VERSION
	.align		4
        /*0070*/ 	.byte	0x03, 0x5f
        /*0072*/ 	.short	0x0101


	//----- nvinfo : EIATTR_VRC_CTA_INIT_COUNT
	.align		4
        /*0074*/ 	.byte	0x02, 0x4a
	.zero		1
	.zero		1


	//----- nvinfo : EIATTR_EXIT_INSTR_OFFSETS
	.align		4
        /*0078*/ 	.byte	0x04, 0x1c
        /*007a*/ 	.short	(.L_277 - .L_276)


	//   ....[0]....
.L_276:
        /*007c*/ 	.word	0x00000060


	//   ....[1]....
        /*0080*/ 	.word	0x00000b70


	//----- nvinfo : EIATTR_CBANK_PARAM_SIZE
	.align		4
.L_277:
        /*0084*/ 	.byte	0x03, 0x19
        /*0086*/ 	.short	0x0028


	//----- nvinfo : EIATTR_PARAM_CBANK
	.align		4
        /*0088*/ 	.byte	0x04, 0x0a
        /*008a*/ 	.short	(.L_279 - .L_278)
	.align		4
.L_278:
        /*008c*/ 	.word	index@(.nv.constant0._Z18_hhlpLinearForwardILi32EfEvPKT0_S2_S2_PS0_ii)
        /*0090*/ 	.short	0x0380
        /*0092*/ 	.short	0x0028


	//----- nvinfo : EIATTR_SW_WAR
	.align		4
.L_279:
        /*0094*/ 	.byte	0x04, 0x36
        /*0096*/ 	.short	(.L_281 - .L_280)
.L_280:
        /*0098*/ 	.word	0x00000008
.L_281:


//--------------------- .nv.callgraph             --------------------------
	.section	.nv.callgraph,"",@"SHT_CUDA_CALLGRAPH"
	.align	4
	.sectionentsize	8
	.align		4
        /*0000*/ 	.word	0x00000000
	.align		4
        /*0004*/ 	.word	0xffffffff
	.align		4
        /*0008*/ 	.word	0x00000000
	.align		4
        /*000c*/ 	.word	0xfffffffe
	.align		4
        /*0010*/ 	.word	0x00000000
	.align		4
        /*0014*/ 	.word	0xfffffffd
	.align		4
        /*0018*/ 	.word	0x00000000
	.align		4
        /*001c*/ 	.word	0xfffffffc


//--------------------- .text._Z23_hhlpLinearBackwardDataILi32EsEvPKT0_S2_PS0_ii --------------------------
	.section	.text._Z23_hhlpLinearBackwardDataILi32EsEvPKT0_S2_PS0_ii,"ax",@progbits
	.align	128
        .global         _Z23_hhlpLinearBackwardDataILi32EsEvPKT0_S2_PS0_ii
        .type           _Z23_hhlpLinearBackwardDataILi32EsEvPKT0_S2_PS0_ii,@function
        .size           _Z23_hhlpLinearBackwardDataILi32EsEvPKT0_S2_PS0_ii,(.L_x_45 - _Z23_hhlpLinearBackwardDataILi32EsEvPKT0_S2_PS0_ii)
        .other          _Z23_hhlpLinearBackwardDataILi32EsEvPKT0_S2_PS0_ii,@"STO_CUDA_ENTRY STV_DEFAULT"
_Z23_hhlpLinearBackwardDataILi32EsEvPKT0_S2_PS0_ii:
.text._Z23_hhlpLinearBackwardDataILi32EsEvPKT0_S2_PS0_ii:
[----:B------:R-:W-:Y:S01]  /*0000*/  LDC R1, c[0x0][0x37c] ;  /* 0x0000df00ff017b82 */ /* 0x000fe20000000800 */
[----:B------:R-:W0:Y:S07]  /*0010*/  S2R R5, SR_CTAID.Y ;  /* 0x0000000000057919 */ /* 0x000e2e0000002600 */
[----:B------:R-:W1:Y:S01]  /*0020*/  LDC R0, c[0x0][0x39c] ;  /* 0x0000e700ff007b82 */ /* 0x000e620000000800 */
[----:B------:R-:W0:Y:S02]  /*0030*/  S2R R2, SR_TID.Y ;  /* 0x0000000000027919 */ /* 0x000e240000002200 */
[----:B0-----:R-:W-:-:S05]  /*0040*/  IMAD R5, R5, 0x20, R2 ;  /* 0x0000002005057824 */ /* 0x001fca00078e0202 */
[----:B-1----:R-:W-:-:S13]  /*0050*/  ISETP.GE.AND P0, PT, R5, R0, PT ;  /* 0x000000000500720c */ /* 0x002fda0003f06270 */
[----:B------:R-:W-:Y:S05]  /*0060*/  @P0 EXIT ;  /* 0x000000000000094d */ /* 0x000fea0003800000 */
[----:B------:R-:W0:Y:S01]  /*0070*/  LDCU UR6, c[0x0][0x398] ;  /* 0x00007300ff0677ac */ /* 0x000e220008000800 */
[----:B------:R-:W-:Y:S01]  /*0080*/  PRMT R26, RZ, 0x7610, R26 ;  /* 0x00007610ff1a7816 */ /* 0x000fe2000000001a */
[----:B------:R-:W1:Y:S01]  /*0090*/  LDCU.64 UR10, c[0x0][0x358] ;  /* 0x00006b00ff0a77ac */ /* 0x000e620008000a00 */
[----:B0-----:R-:W-:-:S09]  /*00a0*/  UISETP.GE.AND UP0, UPT, UR6, 0x1, UPT ;  /* 0x000000010600788c */ /* 0x001fd2000bf06270 */
[----:B-1----:R-:W-:Y:S05]  /*00b0*/  BRA.U !UP0, `(.L_x_0) ;  /* 0x0000000d08a87547 */ /* 0x002fea000b800000 */
[----:B------:R-:W-:Y:S01]  /*00c0*/  UISETP.GE.U32.AND UP1, UPT, UR6, 0x8, UPT ;  /* 0x000000080600788c */ /* 0x000fe2000bf26070 */
[----:B------:R-:W-:Y:S01]  /*00d0*/  PRMT R26, RZ, 0x7610, R26 ;  /* 0x00007610ff1a7816 */ /* 0x000fe2000000001a */
[----:B------:R-:W-:Y:S01]  /*00e0*/  ULOP3.LUT UR7, UR6, 0x7, URZ, 0xc0, !UPT ;  /* 0x0000000706077892 */ /* 0x000fe2000f8ec0ff */
[----:B------:R-:W-:-:S03]  /*00f0*/  IMAD.MOV.U32 R7, RZ, RZ, RZ ;  /* 0x000000ffff077224 */ /* 0x000fc600078e00ff */
[----:B------:R-:W-:-:S03]  /*0100*/  UISETP.NE.AND UP0, UPT, UR7, URZ, UPT ;  /* 0x000000ff0700728c */ /* 0x000fc6000bf05270 */
[----:B------:R-:W-:Y:S08]  /*0110*/  BRA.U !UP1, `(.L_x_1) ;  /* 0x0000000509ec7547 */ /* 0x000ff0000b800000 */
[----:B------:R-:W0:Y:S01]  /*0120*/  LDCU.64 UR4, c[0x0][0x380] ;  /* 0x00007000ff0477ac */ /* 0x000e220008000a00 */
[----:B------:R-:W1:Y:S01]  /*0130*/  LDC R13, c[0x0][0x39c] ;  /* 0x0000e700ff0d7b82 */ /* 0x000e620000000800 */
[C---:B------:R-:W-:Y:S01]  /*0140*/  IMAD.SHL.U32 R4, R0.reuse, 0x2, RZ ;  /* 0x0000000200047824 */ /* 0x040fe200078e00ff */
[----:B------:R-:W-:Y:S01]  /*0150*/  PRMT R26, RZ, 0x7610, R26 ;  /* 0x00007610ff1a7816 */ /* 0x000fe2000000001a */
[----:B------:R-:W-:Y:S01]  /*0160*/  ULOP3.LUT UR8, UR6, 0x7ffffff8, URZ, 0xc0, !UPT ;  /* 0x7ffffff806087892 */ /* 0x000fe2000f8ec0ff */
[C---:B------:R-:W-:Y:S01]  /*0170*/  IMAD R6, R0.reuse, 0x3, RZ ;  /* 0x0000000300067824 */ /* 0x040fe200078e02ff */
[----:B------:R-:W2:Y:S01]  /*0180*/  LDCU.64 UR12, c[0x0][0x388] ;  /* 0x00007100ff0c77ac */ /* 0x000ea20008000a00 */
[C---:B------:R-:W-:Y:S02]  /*0190*/  IMAD.SHL.U32 R8, R0.reuse, 0x4, RZ ;  /* 0x0000000400087824 */ /* 0x040fe400078e00ff */
[C---:B------:R-:W-:Y:S01]  /*01a0*/  IMAD R9, R0.reuse, 0x5, RZ ;  /* 0x0000000500097824 */ /* 0x040fe200078e02ff */
[----:B------:R-:W-:Y:S01]  /*01b0*/  UIADD3 UR9, UPT, UPT, -UR8, URZ, URZ ;  /* 0x000000ff08097290 */ /* 0x000fe2000fffe1ff */
[----:B------:R-:W-:-:S02]  /*01c0*/  IMAD R10, R0, 0x6, RZ ;  /* 0x00000006000a7824 */ /* 0x000fc400078e02ff */
[----:B------:R-:W-:Y:S02]  /*01d0*/  IMAD R11, R0, 0x7, RZ ;  /* 0x00000007000b7824 */ /* 0x000fe400078e02ff */
[----:B------:R-:W-:Y:S02]  /*01e0*/  IMAD.MOV.U32 R12, RZ, RZ, RZ ;  /* 0x000000ffff0c7224 */ /* 0x000fe400078e00ff */
[----:B------:R-:W-:Y:S01]  /*01f0*/  IMAD.U32 R7, RZ, RZ, UR8 ;  /* 0x00000008ff077e24 */ /* 0x000fe2000f8e00ff */
[----:B0-----:R-:W-:-:S04]  /*0200*/  UIADD3 UR4, UP1, UPT, UR4, 0x8, URZ ;  /* 0x0000000804047890 */ /* 0x001fc8000ff3e0ff */
[----:B------:R-:W-:Y:S02]  /*0210*/  UIADD3.X UR5, UPT, UPT, URZ, UR5, URZ, UP1, !UPT ;  /* 0x00000005ff057290 */ /* 0x000fe40008ffe4ff */
[----:B------:R-:W-:-:S04]  /*0220*/  IMAD.U32 R16, RZ, RZ, UR4 ;  /* 0x00000004ff107e24 */ /* 0x000fc8000f8e00ff */
[----:B--2---:R-:W-:-:S07]  /*0230*/  IMAD.U32 R17, RZ, RZ, UR5 ;  /* 0x00000005ff117e24 */ /* 0x004fce000f8e00ff */
.L_x_2:
[----:B------:R-:W-:-:S04]  /*0240*/  IADD3 R2, P0, PT, R5, R12, RZ ;  /* 0x0000000c05027210 */ /* 0x000fc80007f1e0ff */
[----:B------:R-:W-:Y:S02]  /*0250*/  LEA.HI.X.SX32 R3, R12, RZ, 0x1, P0 ;  /* 0x000000ff0c037211 */ /* 0x000fe400000f0eff */
[----:B------:R-:W-:-:S04]  /*0260*/  LEA R14, P0, R2, UR12, 0x1 ;  /* 0x0000000c020e7c11 */ /* 0x000fc8000f8008ff */
[----:B------:R-:W-:Y:S01]  /*0270*/  LEA.HI.X R15, R2, UR13, R3, 0x1, P0 ;  /* 0x0000000d020f7c11 */ /* 0x000fe200080f0c03 */
[----:B------:R-:W-:Y:S01]  /*0280*/  IMAD.MOV.U32 R2, RZ, RZ, R16 ;  /* 0x000000ffff027224 */ /* 0x000fe200078e0010 */
[----:B-1----:R-:W-:Y:S01]  /*0290*/  IADD3 R16, P0, PT, R5, R13, RZ ;  /* 0x0000000d05107210 */ /* 0x002fe20007f1e0ff */
[----:B------:R-:W-:-:S03]  /*02a0*/  IMAD.MOV.U32 R3, RZ, RZ, R17 ;  /* 0x000000ffff037224 */ /* 0x000fc600078e0011 */
[----:B------:R0:W2:Y:S01]  /*02b0*/  LDG.E.U16 R15, desc[UR10][R14.64] ;  /* 0x0000000a0e0f7981 */ /* 0x0000a2000c1e1500 */
[----:B------:R-:W-:-:S03]  /*02c0*/  LEA.HI.X.SX32 R17, R13, RZ, 0x1, P0 ;  /* 0x000000ff0d117211 */ /* 0x000fc600000f0eff */
[----:B------:R-:W3:Y:S01]  /*02d0*/  LDG.E.U16 R20, desc[UR10][R2.64+-0x8] ;  /* 0xfffff80a02147981 */ /* 0x000ee2000c1e1500 */
[----:B------:R-:W-:-:S03]  /*02e0*/  LEA R22, P0, R16, UR12, 0x1 ;  /* 0x0000000c10167c11 */ /* 0x000fc6000f8008ff */
[----:B------:R-:W4:Y:S01]  /*02f0*/  LDG.E.U16 R24, desc[UR10][R2.64+-0x6] ;  /* 0xfffffa0a02187981 */ /* 0x000f22000c1e1500 */
[----:B------:R-:W-:Y:S02]  /*0300*/  LEA.HI.X R23, R16, UR13, R17, 0x1, P0 ;  /* 0x0000000d10177c11 */ /* 0x000fe400080f0c11 */
[----:B------:R-:W-:Y:S01]  /*0310*/  IADD3 R17, P0, PT, R5, R4, RZ ;  /* 0x0000000405117210 */ /* 0x000fe20007f1e0ff */
[----:B------:R-:W5:Y:S04]  /*0320*/  LDG.E.U16 R21, desc[UR10][R2.64+-0x4] ;  /* 0xfffffc0a02157981 */ /* 0x000f68000c1e1500 */
[----:B------:R1:W5:Y:S01]  /*0330*/  LDG.E.U16 R22, desc[UR10][R22.64] ;  /* 0x0000000a16167981 */ /* 0x000362000c1e1500 */
[----:B------:R-:W-:Y:S02]  /*0340*/  LEA.HI.X.SX32 R18, R4, RZ, 0x1, P0 ;  /* 0x000000ff04127211 */ /* 0x000fe400000f0eff */
[----:B------:R-:W-:-:S04]  /*0350*/  LEA R16, P0, R17, UR12, 0x1 ;  /* 0x0000000c11107c11 */ /* 0x000fc8000f8008ff */
[----:B------:R-:W-:-:S05]  /*0360*/  LEA.HI.X R17, R17, UR13, R18, 0x1, P0 ;  /* 0x0000000d11117c11 */ /* 0x000fca00080f0c12 */
[----:B------:R1:W5:Y:S01]  /*0370*/  LDG.E.U16 R25, desc[UR10][R16.64] ;  /* 0x0000000a10197981 */ /* 0x000362000c1e1500 */
[----:B0-----:R-:W-:-:S04]  /*0380*/  IADD3 R14, P0, PT, R5, R6, RZ ;  /* 0x00000006050e7210 */ /* 0x001fc80007f1e0ff */
[----:B------:R-:W-:Y:S02]  /*0390*/  LEA.HI.X.SX32 R19, R6, RZ, 0x1, P0 ;  /* 0x000000ff06137211 */ /* 0x000fe400000f0eff */
[----:B------:R-:W-:-:S04]  /*03a0*/  LEA R18, P0, R14, UR12, 0x1 ;  /* 0x0000000c0e127c11 */ /* 0x000fc8000f8008ff */
[----:B------:R-:W-:Y:S02]  /*03b0*/  LEA.HI.X R19, R14, UR13, R19, 0x1, P0 ;  /* 0x0000000d0e137c11 */ /* 0x000fe400080f0c13 */
[----:B-1----:R-:W-:Y:S02]  /*03c0*/  IADD3 R23, P0, PT, R5, R8, RZ ;  /* 0x0000000805177210 */ /* 0x002fe40007f1e0ff */
[----:B------:R-:W-:Y:S01]  /*03d0*/  PRMT R16, R26, 0x9910, RZ ;  /* 0x000099101a107816 */ /* 0x000fe200000000ff */
[----:B------:R-:W5:Y:S01]  /*03e0*/  LDG.E.U16 R18, desc[UR10][R18.64] ;  /* 0x0000000a12127981 */ /* 0x000f62000c1e1500 */
[----:B------:R-:W-:Y:S02]  /*03f0*/  LEA.HI.X.SX32 R26, R8, RZ, 0x1, P0 ;  /* 0x000000ff081a7211 */ /* 0x000fe400000f0eff */
[----:B------:R-:W-:Y:S02]  /*0400*/  LEA R14, P0, R23, UR12, 0x1 ;  /* 0x0000000c170e7c11 */ /* 0x000fe4000f8008ff */
[----:B--2---:R-:W-:-:S02]  /*0410*/  PRMT R17, R15, 0x9910, RZ ;  /* 0x000099100f117816 */ /* 0x004fc400000000ff */
[----:B---3--:R-:W-:Y:S02]  /*0420*/  PRMT R27, R20, 0x9910, RZ ;  /* 0x00009910141b7816 */ /* 0x008fe400000000ff */
[----:B------:R-:W2:Y:S01]  /*0430*/  LDG.E.U16 R20, desc[UR10][R2.64+-0x2] ;  /* 0xfffffe0a02147981 */ /* 0x000ea2000c1e1500 */
[----:B------:R-:W-:Y:S01]  /*0440*/  LEA.HI.X R15, R23, UR13, R26, 0x1, P0 ;  /* 0x0000000d170f7c11 */ /* 0x000fe200080f0c1a */
[----:B------:R-:W-:Y:S01]  /*0450*/  IMAD.MOV.U32 R26, RZ, RZ, R17 ;  /* 0x000000ffff1a7224 */ /* 0x000fe200078e0011 */
[----:B------:R-:W-:Y:S01]  /*0460*/  IADD3 R17, P0, PT, R5, R9, RZ ;  /* 0x0000000905117210 */ /* 0x000fe20007f1e0ff */
[----:B------:R-:W-:Y:S01]  /*0470*/  IMAD.MOV.U32 R23, RZ, RZ, R27 ;  /* 0x000000ffff177224 */ /* 0x000fe200078e001b */
[----:B----4-:R-:W-:Y:S01]  /*0480*/  PRMT R24, R24, 0x9910, RZ ;  /* 0x0000991018187816 */ /* 0x010fe200000000ff */
[----:B------:R0:W3:Y:S02]  /*0490*/  LDG.E.U16 R19, desc[UR10][R14.64] ;  /* 0x0000000a0e137981 */ /* 0x0000e4000c1e1500 */
[----:B------:R-:W-:Y:S01]  /*04a0*/  IMAD R23, R23, R26, R16 ;  /* 0x0000001a17177224 */ /* 0x000fe200078e0210 */
[----:B------:R-:W-:-:S02]  /*04b0*/  LEA.HI.X.SX32 R26, R9, RZ, 0x1, P0 ;  /* 0x000000ff091a7211 */ /* 0x000fc400000f0eff */
[C---:B------:R-:W-:Y:S02]  /*04c0*/  LEA R16, P0, R17.reuse, UR12, 0x1 ;  /* 0x0000000c11107c11 */ /* 0x040fe4000f8008ff */
[----:B-----5:R-:W-:Y:S02]  /*04d0*/  PRMT R27, R22, 0x9910, RZ ;  /* 0x00009910161b7816 */ /* 0x020fe400000000ff */
[----:B------:R-:W-:Y:S01]  /*04e0*/  LEA.HI.X R17, R17, UR13, R26, 0x1, P0 ;  /* 0x0000000d11117c11 */ /* 0x000fe200080f0c1a */
[----:B------:R-:W4:Y:S01]  /*04f0*/  LDG.E.U16 R22, desc[UR10][R2.64] ;  /* 0x0000000a02167981 */ /* 0x000f22000c1e1500 */
[----:B0-----:R-:W-:Y:S01]  /*0500*/  PRMT R14, R23, 0x9910, RZ ;  /* 0x00009910170e7816 */ /* 0x001fe200000000ff */
[----:B------:R-:W-:Y:S02]  /*0510*/  IMAD.MOV.U32 R23, RZ, RZ, R24 ;  /* 0x000000ffff177224 */ /* 0x000fe400078e0018 */
[----:B------:R-:W-:Y:S01]  /*0520*/  IMAD.MOV.U32 R26, RZ, RZ, R27 ;  /* 0x000000ffff1a7224 */ /* 0x000fe200078e001b */
[----:B------:R-:W-:Y:S01]  /*0530*/  IADD3 R15, P0, PT, R5, R10, RZ ;  /* 0x0000000a050f7210 */ /* 0x000fe20007f1e0ff */
[----:B------:R0:W5:Y:S02]  /*0540*/  LDG.E.U16 R24, desc[UR10][R16.64] ;  /* 0x0000000a10187981 */ /* 0x000164000c1e1500 */
[----:B------:R-:W-:Y:S01]  /*0550*/  IMAD R14, R23, R26, R14 ;  /* 0x0000001a170e7224 */ /* 0x000fe200078e020e */
[----:B------:R-:W-:Y:S01]  /*0560*/  LEA.HI.X.SX32 R26, R10, RZ, 0x1, P0 ;  /* 0x000000ff0a1a7211 */ /* 0x000fe200000f0eff */
[----:B------:R-:W5:Y:S01]  /*0570*/  LDG.E.U16 R23, desc[UR10][R2.64+0x2] ;  /* 0x0000020a02177981 */ /* 0x000f62000c1e1500 */
[----:B------:R-:W-:-:S02]  /*0580*/  PRMT R21, R21, 0x9910, RZ ;  /* 0x0000991015157816 */ /* 0x000fc400000000ff */
[----:B------:R-:W-:Y:S02]  /*0590*/  PRMT R25, R25, 0x9910, RZ ;  /* 0x0000991019197816 */ /* 0x000fe400000000ff */
[----:B0-----:R-:W-:Y:S02]  /*05a0*/  PRMT R16, R14, 0x9910, RZ ;  /* 0x000099100e107816 */ /* 0x001fe400000000ff */
[----:B------:R-:W-:-:S04]  /*05b0*/  LEA R14, P0, R15, UR12, 0x1 ;  /* 0x0000000c0f0e7c11 */ /* 0x000fc8000f8008ff */
[----:B------:R-:W-:Y:S01]  /*05c0*/  LEA.HI.X R15, R15, UR13, R26, 0x1, P0 ;  /* 0x0000000d0f0f7c11 */ /* 0x000fe200080f0c1a */
[----:B------:R-:W-:Y:S01]  /*05d0*/  IMAD R26, R21, R25, R16 ;  /* 0x00000019151a7224 */ /* 0x000fe200078e0210 */
[----:B------:R-:W-:Y:S01]  /*05e0*/  IADD3 R17, P0, PT, R5, R11, RZ ;  /* 0x0000000b05117210 */ /* 0x000fe20007f1e0ff */
[----:B------:R-:W5:Y:S03]  /*05f0*/  LDG.E.U16 R21, desc[UR10][R2.64+0x4] ;  /* 0x0000040a02157981 */ /* 0x000f66000c1e1500 */
[----:B------:R-:W-:Y:S01]  /*0600*/  LEA.HI.X.SX32 R28, R11, RZ, 0x1, P0 ;  /* 0x000000ff0b1c7211 */ /* 0x000fe200000f0eff */
[----:B------:R0:W5:Y:S01]  /*0610*/  LDG.E.U16 R14, desc[UR10][R14.64] ;  /* 0x0000000a0e0e7981 */ /* 0x000162000c1e1500 */
[----:B------:R-:W-:-:S03]  /*0620*/  LEA R16, P0, R17, UR12, 0x1 ;  /* 0x0000000c11107c11 */ /* 0x000fc6000f8008ff */
[----:B------:R-:W5:Y:S01]  /*0630*/  LDG.E.U16 R25, desc[UR10][R2.64+0x6] ;  /* 0x0000060a02197981 */ /* 0x000f62000c1e1500 */
[----:B------:R-:W-:-:S05]  /*0640*/  LEA.HI.X R17, R17, UR13, R28, 0x1, P0 ;  /* 0x0000000d11117c11 */ /* 0x000fca00080f0c1c */
[----:B------:R3:W5:Y:S01]  /*0650*/  LDG.E.U16 R16, desc[UR10][R16.64] ;  /* 0x0000000a10107981 */ /* 0x000762000c1e1500 */
[----:B------:R-:W-:Y:S02]  /*0660*/  PRMT R27, R18, 0x9910, RZ ;  /* 0x00009910121b7816 */ /* 0x000fe400000000ff */
[----:B0-----:R-:W-:Y:S01]  /*0670*/  PRMT R15, R26, 0x9910, RZ ;  /* 0x000099101a0f7816 */ /* 0x001fe200000000ff */
[----:B------:R-:W-:-:S04]  /*0680*/  UIADD3 UR9, UPT, UPT, UR9, 0x8, URZ ;  /* 0x0000000809097890 */ /* 0x000fc8000fffe0ff */
[----:B------:R-:W-:Y:S01]  /*0690*/  UISETP.NE.AND UP1, UPT, UR9, URZ, UPT ;  /* 0x000000ff0900728c */ /* 0x000fe2000bf25270 */
[C---:B------:R-:W-:Y:S02]  /*06a0*/  IMAD R13, R0.reuse, 0x8, R13 ;  /* 0x00000008000d7824 */ /* 0x040fe400078e020d */
[C---:B------:R-:W-:Y:S02]  /*06b0*/  IMAD R4, R0.reuse, 0x8, R4 ;  /* 0x0000000800047824 */ /* 0x040fe400078e0204 */
[C---:B------:R-:W-:Y:S02]  /*06c0*/  IMAD R6, R0.reuse, 0x8, R6 ;  /* 0x0000000800067824 */ /* 0x040fe400078e0206 */
[C---:B------:R-:W-:Y:S02]  /*06d0*/  IMAD R8, R0.reuse, 0x8, R8 ;  /* 0x0000000800087824 */ /* 0x040fe400078e0208 */
[C---:B------:R-:W-:Y:S02]  /*06e0*/  IMAD R9, R0.reuse, 0x8, R9 ;  /* 0x0000000800097824 */ /* 0x040fe400078e0209 */
[----:B------:R-:W-:-:S02]  /*06f0*/  IMAD R10, R0, 0x8, R10 ;  /* 0x00000008000a7824 */ /* 0x000fc400078e020a */
[C---:B------:R-:W-:Y:S02]  /*0700*/  IMAD R11, R0.reuse, 0x8, R11 ;  /* 0x00000008000b7824 */ /* 0x040fe400078e020b */
[----:B------:R-:W-:Y:S01]  /*0710*/  IMAD R12, R0, 0x8, R12 ;  /* 0x00000008000c7824 */ /* 0x000fe200078e020c */
[----:B--2---:R-:W-:-:S05]  /*0720*/  PRMT R20, R20, 0x9910, RZ ;  /* 0x0000991014147816 */ /* 0x004fca00000000ff */
[----:B------:R-:W-:Y:S02]  /*0730*/  IMAD.MOV.U32 R18, RZ, RZ, R20 ;  /* 0x000000ffff127224 */ /* 0x000fe400078e0014 */
[----:B------:R-:W-:-:S04]  /*0740*/  IMAD.MOV.U32 R20, RZ, RZ, R27 ;  /* 0x000000ffff147224 */ /* 0x000fc800078e001b */
[----:B------:R-:W-:Y:S01]  /*0750*/  IMAD R15, R18, R20, R15 ;  /* 0x00000014120f7224 */ /* 0x000fe200078e020f */
[----:B---3--:R-:W-:Y:S02]  /*0760*/  PRMT R17, R19, 0x9910, RZ ;  /* 0x0000991013117816 */ /* 0x008fe400000000ff */
[----:B----4-:R-:W-:Y:S02]  /*0770*/  PRMT R18, R22, 0x9910, RZ ;  /* 0x0000991016127816 */ /* 0x010fe400000000ff */
[----:B------:R-:W-:-:S05]  /*0780*/  PRMT R15, R15, 0x9910, RZ ;  /* 0x000099100f0f7816 */ /* 0x000fca00000000ff */
[----:B------:R-:W-:Y:S01]  /*0790*/  IMAD R15, R18, R17, R15 ;  /* 0x00000011120f7224 */ /* 0x000fe200078e020f */
[----:B-----5:R-:W-:Y:S02]  /*07a0*/  PRMT R17, R24, 0x9910, RZ ;  /* 0x0000991018117816 */ /* 0x020fe400000000ff */
[----:B------:R-:W-:Y:S02]  /*07b0*/  PRMT R18, R23, 0x9910, RZ ;  /* 0x0000991017127816 */ /* 0x000fe400000000ff */
[----:B------:R-:W-:-:S05]  /*07c0*/  PRMT R15, R15, 0x9910, RZ ;  /* 0x000099100f0f7816 */ /* 0x000fca00000000ff */
[----:B------:R-:W-:Y:S01]  /*07d0*/  IMAD R15, R18, R17, R15 ;  /* 0x00000011120f7224 */ /* 0x000fe200078e020f */
[----:B------:R-:W-:Y:S02]  /*07e0*/  PRMT R21, R21, 0x9910, RZ ;  /* 0x0000991015157816 */ /* 0x000fe400000000ff */
[----:B------:R-:W-:Y:S02]  /*07f0*/  PRMT R17, R14, 0x9910, RZ ;  /* 0x000099100e117816 */ /* 0x000fe400000000ff */
[----:B------:R-:W-:Y:S01]  /*0800*/  PRMT R14, R15, 0x9910, RZ ;  /* 0x000099100f0e7816 */ /* 0x000fe200000000ff */
[----:B------:R-:W-:-:S04]  /*0810*/  IMAD.MOV.U32 R15, RZ, RZ, R21 ;  /* 0x000000ffff0f7224 */ /* 0x000fc800078e0015 */
[----:B------:R-:W-:Y:S01]  /*0820*/  IMAD R14, R15, R17, R14 ;  /* 0x000000110f0e7224 */ /* 0x000fe200078e020e */
[----:B------:R-:W-:-:S04]  /*0830*/  PRMT R18, R16, 0x9910, RZ ;  /* 0x0000991010127816 */ /* 0x000fc800000000ff */
[----:B------:R-:W-:Y:S02]  /*0840*/  PRMT R17, R14, 0x9910, RZ ;  /* 0x000099100e117816 */ /* 0x000fe400000000ff */
[----:B------:R-:W-:Y:S01]  /*0850*/  PRMT R15, R25, 0x9910, RZ ;  /* 0x00009910190f7816 */ /* 0x000fe200000000ff */
[----:B------:R-:W-:Y:S01]  /*0860*/  IMAD.MOV.U32 R14, RZ, RZ, R18 ;  /* 0x000000ffff0e7224 */ /* 0x000fe200078e0012 */
[----:B------:R-:W-:Y:S01]  /*0870*/  IADD3 R16, P0, PT, R2, 0x10, RZ ;  /* 0x0000001002107810 */ /* 0x000fe20007f1e0ff */
[----:B------:R-:W-:-:S04]  /*0880*/  IMAD.MOV.U32 R2, RZ, RZ, R17 ;  /* 0x000000ffff027224 */ /* 0x000fc800078e0011 */
[----:B------:R-:W-:Y:S02]  /*0890*/  IMAD R2, R15, R14, R2 ;  /* 0x0000000e0f027224 */ /* 0x000fe400078e0202 */
[----:B------:R-:W-:-:S03]  /*08a0*/  IMAD.X R17, RZ, RZ, R3, P0 ;  /* 0x000000ffff117224 */ /* 0x000fc600000e0603 */
[----:B------:R-:W-:Y:S01]  /*08b0*/  PRMT R26, R2, 0x7610, R26 ;  /* 0x00007610021a7816 */ /* 0x000fe2000000001a */
[----:B------:R-:W-:Y:S06]  /*08c0*/  BRA.U UP1, `(.L_x_2) ;  /* 0xfffffff9015c7547 */ /* 0x000fec000b83ffff */
.L_x_1:
[----:B------:R-:W-:Y:S05]  /*08d0*/  BRA.U !UP0, `(.L_x_0) ;  /* 0x0000000508a07547 */ /* 0x000fea000b800000 */
[----:B------:R-:W-:Y:S02]  /*08e0*/  UISETP.GE.U32.AND UP0, UPT, UR7, 0x4, UPT ;  /* 0x000000040700788c */ /* 0x000fe4000bf06070 */
[----:B------:R-:W-:-:S04]  /*08f0*/  ULOP3.LUT UR5, UR6, 0x3, URZ, 0xc0, !UPT ;  /* 0x0000000306057892 */ /* 0x000fc8000f8ec0ff */
[----:B------:R-:W-:-:S03]  /*0900*/  UISETP.NE.AND UP1, UPT, UR5, URZ, UPT ;  /* 0x000000ff0500728c */ /* 0x000fc6000bf25270 */
[----:B------:R-:W-:Y:S08]  /*0910*/  BRA.U !UP0, `(.L_x_3) ;  /* 0x0000000108cc7547 */ /* 0x000ff0000b800000 */
[----:B------:R-:W0:Y:S01]  /*0920*/  LDC.64 R2, c[0x0][0x380] ;  /* 0x0000e000ff027b82 */ /* 0x000e220000000a00 */
[----:B------:R-:W1:Y:S01]  /*0930*/  LDCU.64 UR8, c[0x0][0x388] ;  /* 0x00007100ff0877ac */ /* 0x000e620008000a00 */
[----:B------:R-:W-:-:S05]  /*0940*/  IMAD R4, R7, R0, RZ ;  /* 0x0000000007047224 */ /* 0x000fca00078e02ff */
[----:B------:R-:W-:-:S04]  /*0950*/  IADD3 R6, P0, PT, R5, R4, RZ ;  /* 0x0000000405067210 */ /* 0x000fc80007f1e0ff */
[C---:B------:R-:W-:Y:S01]  /*0960*/  LEA.HI.X.SX32 R9, R4.reuse, RZ, 0x1, P0 ;  /* 0x000000ff04097211 */ /* 0x040fe200000f0eff */
[----:B------:R-:W-:Y:S01]  /*0970*/  IMAD.IADD R4, R4, 0x1, R0 ;  /* 0x0000000104047824 */ /* 0x000fe200078e0200 */
[----:B-1----:R-:W-:-:S04]  /*0980*/  LEA R8, P0, R6, UR8, 0x1 ;  /* 0x0000000806087c11 */ /* 0x002fc8000f8008ff */
[----:B------:R-:W-:Y:S01]  /*0990*/  LEA.HI.X R9, R6, UR9, R9, 0x1, P0 ;  /* 0x0000000906097c11 */ /* 0x000fe200080f0c09 */
[----:B0-----:R-:W-:Y:S01]  /*09a0*/  IMAD.WIDE.U32 R2, R7, 0x2, R2 ;  /* 0x0000000207027825 */ /* 0x001fe200078e0002 */
[----:B------:R-:W-:-:S03]  /*09b0*/  IADD3 R10, P0, PT, R5, R4, RZ ;  /* 0x00000004050a7210 */ /* 0x000fc60007f1e0ff */
[----:B------:R0:W2:Y:S04]  /*09c0*/  LDG.E.U16 R13, desc[UR10][R8.64] ;  /* 0x0000000a080d7981 */ /* 0x0000a8000c1e1500 */
[----:B------:R-:W3:Y:S01]  /*09d0*/  LDG.E.U16 R6, desc[UR10][R2.64] ;  /* 0x0000000a02067981 */ /* 0x000ee2000c1e1500 */
[C---:B------:R-:W-:Y:S01]  /*09e0*/  LEA.HI.X.SX32 R11, R4.reuse, RZ, 0x1, P0 ;  /* 0x000000ff040b7211 */ /* 0x040fe200000f0eff */
[----:B------:R-:W-:Y:S01]  /*09f0*/  IMAD.IADD R12, R4, 0x1, R0 ;  /* 0x00000001040c7824 */ /* 0x000fe200078e0200 */
[C---:B------:R-:W-:Y:S01]  /*0a00*/  LEA R14, P0, R10.reuse, UR8, 0x1 ;  /* 0x000000080a0e7c11 */ /* 0x040fe2000f8008ff */
[----:B------:R-:W4:Y:S03]  /*0a10*/  LDG.E.U16 R4, desc[UR10][R2.64+0x2] ;  /* 0x0000020a02047981 */ /* 0x000f26000c1e1500 */
[----:B------:R-:W-:-:S02]  /*0a20*/  LEA.HI.X R15, R10, UR9, R11, 0x1, P0 ;  /* 0x000000090a0f7c11 */ /* 0x000fc400080f0c0b */
[----:B------:R-:W-:Y:S01]  /*0a30*/  IADD3 R11, P0, PT, R5, R12, RZ ;  /* 0x0000000c050b7210 */ /* 0x000fe20007f1e0ff */
[C---:B0-----:R-:W-:Y:S02]  /*0a40*/  IMAD.IADD R8, R12.reuse, 0x1, R0 ;  /* 0x000000010c087824 */ /* 0x041fe400078e0200 */
[----:B------:R-:W5:Y:S01]  /*0a50*/  LDG.E.U16 R14, desc[UR10][R14.64] ;  /* 0x0000000a0e0e7981 */ /* 0x000f62000c1e1500 */
[----:B------:R-:W-:Y:S02]  /*0a60*/  LEA.HI.X.SX32 R16, R12, RZ, 0x1, P0 ;  /* 0x000000ff0c107211 */ /* 0x000fe400000f0eff */
[C---:B------:R-:W-:Y:S01]  /*0a70*/  LEA R10, P0, R11.reuse, UR8, 0x1 ;  /* 0x000000080b0a7c11 */ /* 0x040fe2000f8008ff */
[----:B------:R-:W5:Y:S03]  /*0a80*/  LDG.E.U16 R12, desc[UR10][R2.64+0x4] ;  /* 0x0000040a020c7981 */ /* 0x000f66000c1e1500 */
[----:B------:R-:W-:-:S02]  /*0a90*/  LEA.HI.X R11, R11, UR9, R16, 0x1, P0 ;  /* 0x000000090b0b7c11 */ /* 0x000fc400080f0c10 */
[----:B------:R-:W-:Y:S01]  /*0aa0*/  IADD3 R9, P0, PT, R5, R8, RZ ;  /* 0x0000000805097210 */ /* 0x000fe20007f1e0ff */
[----:B------:R-:W5:Y:S03]  /*0ab0*/  LDG.E.U16 R15, desc[UR10][R2.64+0x6] ;  /* 0x0000060a020f7981 */ /* 0x000f66000c1e1500 */
[----:B------:R-:W-:Y:S01]  /*0ac0*/  LEA.HI.X.SX32 R16, R8, RZ, 0x1, P0 ;  /* 0x000000ff08107211 */ /* 0x000fe200000f0eff */
[----:B------:R2:W5:Y:S01]  /*0ad0*/  LDG.E.U16 R10, desc[UR10][R10.64] ;  /* 0x0000000a0a0a7981 */ /* 0x000562000c1e1500 */
[----:B------:R-:W-:-:S04]  /*0ae0*/  LEA R8, P0, R9, UR8, 0x1 ;  /* 0x0000000809087c11 */ /* 0x000fc8000f8008ff */
[----:B------:R-:W-:-:S05]  /*0af0*/  LEA.HI.X R9, R9, UR9, R16, 0x1, P0 ;  /* 0x0000000909097c11 */ /* 0x000fca00080f0c10 */
[----:B------:R-:W5:Y:S01]  /*0b00*/  LDG.E.U16 R8, desc[UR10][R8.64] ;  /* 0x0000000a08087981 */ /* 0x000f62000c1e1500 */
[----:B------:R-:W-:Y:S01]  /*0b10*/  PRMT R26, R26, 0x9910, RZ ;  /* 0x000099101a1a7816 */ /* 0x000fe200000000ff */
[----:B------:R-:W-:Y:S01]  /*0b20*/  VIADD R7, R7, 0x4 ;  /* 0x0000000407077836 */ /* 0x000fe20000000000 */
[----:B--2---:R-:W-:Y:S02]  /*0b30*/  PRMT R11, R13, 0x9910, RZ ;  /* 0x000099100d0b7816 */ /* 0x004fe400000000ff */
[----:B---3--:R-:W-:Y:S01]  /*0b40*/  PRMT R16, R6, 0x9910, RZ ;  /* 0x0000991006107816 */ /* 0x008fe200000000ff */
[----:B------:R-:W-:-:S04]  /*0b50*/  IMAD.MOV.U32 R6, RZ, RZ, R26 ;  /* 0x000000ffff067224 */ /* 0x000fc800078e001a */
[----:B------:R-:W-:-:S04]  /*0b60*/  IMAD.MOV.U32 R13, RZ, RZ, R16 ;  /* 0x000000ffff0d7224 */ /* 0x000fc800078e0010 */
[----:B------:R-:W-:Y:S01]  /*0b70*/  IMAD R6, R13, R11, R6 ;  /* 0x0000000b0d067224 */ /* 0x000fe200078e0206 */
[----:B----4-:R-:W-:Y:S02]  /*0b80*/  PRMT R3, R4, 0x9910, RZ ;  /* 0x0000991004037816 */ /* 0x010fe400000000ff */
[----:B-----5:R-:W-:Y:S02]  /*0b90*/  PRMT R4, R14, 0x9910, RZ ;  /* 0x000099100e047816 */ /* 0x020fe400000000ff */
[----:B------:R-:W-:-:S05]  /*0ba0*/  PRMT R2, R6, 0x9910, RZ ;  /* 0x0000991006027816 */ /* 0x000fca00000000ff */
[----:B------:R-:W-:Y:S01]  /*0bb0*/  IMAD R2, R3, R4, R2 ;  /* 0x0000000403027224 */ /* 0x000fe200078e0202 */
[----:B------:R-:W-:-:S04]  /*0bc0*/  PRMT R3, R12, 0x9910, RZ ;  /* 0x000099100c037816 */ /* 0x000fc800000000ff */
[----:B------:R-:W-:Y:S02]  /*0bd0*/  PRMT R2, R2, 0x9910, RZ ;  /* 0x0000991002027816 */ /* 0x000fe400000000ff */
[----:B------:R-:W-:-:S05]  /*0be0*/  PRMT R4, R10, 0x9910, RZ ;  /* 0x000099100a047816 */ /* 0x000fca00000000ff */
[----:B------:R-:W-:Y:S01]  /*0bf0*/  IMAD R2, R3, R4, R2 ;  /* 0x0000000403027224 */ /* 0x000fe200078e0202 */
[----:B------:R-:W-:Y:S02]  /*0c00*/  PRMT R3, R15, 0x9910, RZ ;  /* 0x000099100f037816 */ /* 0x000fe400000000ff */
[----:B------:R-:W-:Y:S02]  /*0c10*/  PRMT R4, R8, 0x9910, RZ ;  /* 0x0000991008047816 */ /* 0x000fe400000000ff */
[----:B------:R-:W-:-:S05]  /*0c20*/  PRMT R2, R2, 0x9910, RZ ;  /* 0x0000991002027816 */ /* 0x000fca00000000ff */
[----:B------:R-:W-:-:S05]  /*0c30*/  IMAD R2, R3, R4, R2 ;  /* 0x0000000403027224 */ /* 0x000fca00078e0202 */
[----:B------:R-:W-:-:S07]  /*0c40*/  PRMT R26, R2, 0x7610, R26 ;  /* 0x00007610021a7816 */ /* 0x000fce000000001a */
.L_x_3:
[----:B------:R-:W-:Y:S05]  /*0c50*/  BRA.U !UP1, `(.L_x_0) ;  /* 0x0000000109c07547 */ /* 0x000fea000b800000 */
[----:B------:R-:W-:Y:S02]  /*0c60*/  UISETP.NE.AND UP0, UPT, UR5, 0x1, UPT ;  /* 0x000000010500788c */ /* 0x000fe4000bf05270 */
[----:B------:R-:W-:-:S04]  /*0c70*/  ULOP3.LUT UR4, UR6, 0x1, URZ, 0xc0, !UPT ;  /* 0x0000000106047892 */ /* 0x000fc8000f8ec0ff */
[----:B------:R-:W-:-:S03]  /*0c80*/  UISETP.NE.U32.AND UP1, UPT, UR4, 0x1, UPT ;  /* 0x000000010400788c */ /* 0x000fc6000bf25070 */
[----:B------:R-:W-:Y:S08]  /*0c90*/  BRA.U !UP0, `(.L_x_4) ;  /* 0x0000000108747547 */ /* 0x000ff0000b800000 */
[----:B------:R-:W0:Y:S01]  /*0ca0*/  LDCU.64 UR4, c[0x0][0x388] ;  /* 0x00007100ff0477ac */ /* 0x000e220008000a00 */
[----:B------:R-:W1:Y:S01]  /*0cb0*/  LDC.64 R2, c[0x0][0x380] ;  /* 0x0000e000ff027b82 */ /* 0x000e620000000a00 */
[----:B------:R-:W-:-:S04]  /*0cc0*/  IMAD R4, R7, R0, RZ ;  /* 0x0000000007047224 */ /* 0x000fc800078e02ff */
[----:B------:R-:W-:Y:S01]  /*0cd0*/  IMAD.IADD R10, R4, 0x1, R0 ;  /* 0x00000001040a7824 */ /* 0x000fe200078e0200 */
[----:B------:R-:W-:-:S04]  /*0ce0*/  IADD3 R6, P0, PT, R5, R4, RZ ;  /* 0x0000000405067210 */ /* 0x000fc80007f1e0ff */
[----:B------:R-:W-:Y:S02]  /*0cf0*/  LEA.HI.X.SX32 R9, R4, RZ, 0x1, P0 ;  /* 0x000000ff04097211 */ /* 0x000fe400000f0eff */
[----:B0-----:R-:W-:-:S04]  /*0d00*/  LEA R8, P0, R6, UR4, 0x1 ;  /* 0x0000000406087c11 */ /* 0x001fc8000f8008ff */
[----:B------:R-:W-:Y:S02]  /*0d10*/  LEA.HI.X R9, R6, UR5, R9, 0x1, P0 ;  /* 0x0000000506097c11 */ /* 0x000fe400080f0c09 */
[----:B------:R-:W-:Y:S01]  /*0d20*/  IADD3 R6, P0, PT, R5, R10, RZ ;  /* 0x0000000a05067210 */ /* 0x000fe20007f1e0ff */
[C---:B-1----:R-:W-:Y:S02]  /*0d30*/  IMAD.WIDE.U32 R2, R7.reuse, 0x2, R2 ;  /* 0x0000000207027825 */ /* 0x042fe400078e0002 */
[----:B------:R-:W2:Y:S01]  /*0d40*/  LDG.E.U16 R8, desc[UR10][R8.64] ;  /* 0x0000000a08087981 */ /* 0x000ea2000c1e1500 */
[----:B------:R-:W-:Y:S02]  /*0d50*/  LEA.HI.X.SX32 R11, R10, RZ, 0x1, P0 ;  /* 0x000000ff0a0b7211 */ /* 0x000fe400000f0eff */
[C---:B------:R-:W-:Y:S01]  /*0d60*/  LEA R10, P0, R6.reuse, UR4, 0x1 ;  /* 0x00000004060a7c11 */ /* 0x040fe2000f8008ff */
[----:B------:R-:W3:Y:S03]  /*0d70*/  LDG.E.U16 R4, desc[UR10][R2.64] ;  /* 0x0000000a02047981 */ /* 0x000ee6000c1e1500 */
[----:B------:R-:W-:Y:S01]  /*0d80*/  LEA.HI.X R11, R6, UR5, R11, 0x1, P0 ;  /* 0x00000005060b7c11 */ /* 0x000fe200080f0c0b */
[----:B------:R-:W4:Y:S04]  /*0d90*/  LDG.E.U16 R12, desc[UR10][R2.64+0x2] ;  /* 0x0000020a020c7981 */ /* 0x000f28000c1e1500 */
[----:B------:R-:W5:Y:S01]  /*0da0*/  LDG.E.U16 R10, desc[UR10][R10.64] ;  /* 0x0000000a0a0a7981 */ /* 0x000f62000c1e1500 */
[----:B------:R-:W-:Y:S01]  /*0db0*/  PRMT R26, R26, 0x9910, RZ ;  /* 0x000099101a1a7816 */ /* 0x000fe200000000ff */
[----:B------:R-:W-:Y:S01]  /*0dc0*/  VIADD R7, R7, 0x2 ;  /* 0x0000000207077836 */ /* 0x000fe20000000000 */
[----:B--2---:R-:W-:-:S02]  /*0dd0*/  PRMT R6, R8, 0x9910, RZ ;  /* 0x0000991008067816 */ /* 0x004fc400000000ff */
[----:B---3--:R-:W-:Y:S01]  /*0de0*/  PRMT R13, R4, 0x9910, RZ ;  /* 0x00009910040d7816 */ /* 0x008fe200000000ff */
[----:B------:R-:W-:-:S04]  /*0df0*/  IMAD.MOV.U32 R4, RZ, RZ, R26 ;  /* 0x000000ffff047224 */ /* 0x000fc800078e001a */
[----:B------:R-:W-:Y:S01]  /*0e00*/  IMAD R4, R13, R6, R4 ;  /* 0x000000060d047224 */ /* 0x000fe200078e0204 */
[----:B-----5:R-:W-:Y:S02]  /*0e10*/  PRMT R6, R10, 0x9910, RZ ;  /* 0x000099100a067816 */ /* 0x020fe400000000ff */
[----:B----4-:R-:W-:Y:S02]  /*0e20*/  PRMT R3, R12, 0x9910, RZ ;  /* 0x000099100c037816 */ /* 0x010fe400000000ff */
[----:B------:R-:W-:Y:S01]  /*0e30*/  PRMT R2, R4, 0x9910, RZ ;  /* 0x0000991004027816 */ /* 0x000fe200000000ff */
[----:B------:R-:W-:-:S04]  /*0e40*/  IMAD.MOV.U32 R4, RZ, RZ, R6 ;  /* 0x000000ffff047224 */ /* 0x000fc800078e0006 */
[----:B------:R-:W-:-:S05]  /*0e50*/  IMAD R2, R3, R4, R2 ;  /* 0x0000000403027224 */ /* 0x000fca00078e0202 */
[----:B------:R-:W-:-:S07]  /*0e60*/  PRMT R26, R2, 0x7610, R26 ;  /* 0x00007610021a7816 */ /* 0x000fce000000001a */
.L_x_4:
[----:B------:R-:W-:Y:S05]  /*0e70*/  BRA.U UP1, `(.L_x_0) ;  /* 0x0000000101387547 */ /* 0x000fea000b800000 */
[----:B------:R-:W0:Y:S01]  /*0e80*/  LDC.64 R2, c[0x0][0x380] ;  /* 0x0000e000ff027b82 */ /* 0x000e220000000a00 */
[----:B------:R-:W1:Y:S01]  /*0e90*/  LDCU.64 UR4, c[0x0][0x388] ;  /* 0x00007100ff0477ac */ /* 0x000e620008000a00 */
[----:B------:R-:W-:-:S05]  /*0ea0*/  IMAD R0, R7, R0, RZ ;  /* 0x0000000007007224 */ /* 0x000fca00078e02ff */
[----:B------:R-:W-:-:S04]  /*0eb0*/  IADD3 R4, P0, PT, R5, R0, RZ ;  /* 0x0000000005047210 */ /* 0x000fc80007f1e0ff */
[----:B------:R-:W-:Y:S02]  /*0ec0*/  LEA.HI.X.SX32 R9, R0, RZ, 0x1, P0 ;  /* 0x000000ff00097211 */ /* 0x000fe400000f0eff */
[----:B-1----:R-:W-:Y:S01]  /*0ed0*/  LEA R6, P0, R4, UR4, 0x1 ;  /* 0x0000000404067c11 */ /* 0x002fe2000f8008ff */
[----:B0-----:R-:W-:-:S03]  /*0ee0*/  IMAD.WIDE.U32 R2, R7, 0x2, R2 ;  /* 0x0000000207027825 */ /* 0x001fc600078e0002 */
[----:B------:R-:W-:-:S03]  /*0ef0*/  LEA.HI.X R7, R4, UR5, R9, 0x1, P0 ;  /* 0x0000000504077c11 */ /* 0x000fc600080f0c09 */
[----:B------:R-:W2:Y:S04]  /*0f00*/  LDG.E.U16 R2, desc[UR10][R2.64] ;  /* 0x0000000a02027981 */ /* 0x000ea8000c1e1500 */
[----:B------:R-:W3:Y:S01]  /*0f10*/  LDG.E.U16 R6, desc[UR10][R6.64] ;  /* 0x0000000a06067981 */ /* 0x000ee2000c1e1500 */
[----:B------:R-:W-:Y:S02]  /*0f20*/  PRMT R0, R26, 0x9910, RZ ;  /* 0x000099101a007816 */ /* 0x000fe400000000ff */
[----:B--2---:R-:W-:Y:S02]  /*0f30*/  PRMT R26, R2, 0x9910, RZ ;  /* 0x00009910021a7816 */ /* 0x004fe400000000ff */
[----:B---3--:R-:W-:-:S05]  /*0f40*/  PRMT R9, R6, 0x9910, RZ ;  /* 0x0000991006097816 */ /* 0x008fca00000000ff */
[----:B------:R-:W-:-:S07]  /*0f50*/  IMAD R26, R26, R9, R0 ;  /* 0x000000091a1a7224 */ /* 0x000fce00078e0200 */
.L_x_0:
[----:B------:R-:W0:Y:S02]  /*0f60*/  LDCU.64 UR4, c[0x0][0x390] ;  /* 0x00007200ff0477ac */ /* 0x000e240008000a00 */
[----:B0-----:R-:W-:-:S04]  /*0f70*/  LEA R2, P0, R5, UR4, 0x1 ;  /* 0x0000000405027c11 */ /* 0x001fc8000f8008ff */
[----:B------:R-:W-:-:S05]  /*0f80*/  LEA.HI.X R3, R5, UR5, RZ, 0x1, P0 ;  /* 0x0000000505037c11 */ /* 0x000fca00080f0cff */
[----:B------:R-:W-:Y:S01]  /*0f90*/  STG.E.U16 desc[UR10][R2.64], R26 ;  /* 0x0000001a02007986 */ /* 0x000fe2000c10150a */
[----:B------:R-:W-:Y:S05]  /*0fa0*/  EXIT ;  /* 0x000000000000794d */ /* 0x000fea0003800000 */
.L_x_5:
[----:B------:R-:W-:-:S00]  /*0fb0*/  BRA `(.L_x_5) ;  /* 0xfffffffc00fc7947 */ /* 0x000fc0000383ffff */
[----:B------:R-:W-:-:S00]  /*0fc0*/  NOP ;  /* 0x0000000000007918 */ /* 0x000fc00000000000 */
        /* <DEDUP_REMOVED lines=11> */
.L_x_45:


//--------------------- .text._Z23_hhlpLinearBackwardDataILi32EdEvPKT0_S2_PS0_ii --------------------------
	.section	.text._Z23_hhlpLinearBackwardDataILi32EdEvPKT0_S2_PS0_ii,"ax",@progbits
	.align	128
        .global         _Z23_hhlpLinearBackwardDataILi32EdEvPKT0_S2_PS0_ii
        .type           _Z23_hhlpLinearBackwardDataILi32EdEvPKT0_S2_PS0_ii,@function
        .size           _Z23_hhlpLinearBackwardDataILi32EdEvPKT0_S2_PS0_ii,(.L_x_46 - _Z23_hhlpLinearBackwardDataILi32EdEvPKT0_S2_PS0_ii)
        .other          _Z23_hhlpLinearBackwardDataILi32EdEvPKT0_S2_PS0_ii,@"STO_CUDA_ENTRY STV_DEFAULT"
_Z23_hhlpLinearBackwardDataILi32EdEvPKT0_S2_PS0_ii:
.text._Z23_hhlpLinearBackwardDataILi32EdEvPKT0_S2_PS0_ii:
        /* <DEDUP_REMOVED lines=8> */
[----:B------:R-:W-:Y:S01]  /*0080*/  CS2R R18, SRZ ;  /* 0x0000000000127805 */ /* 0x000fe2000001ff00 */
[----:B------:R-:W1:Y:S01]  /*0090*/  LDCU.64 UR10, c[0x0][0x358] ;  /* 0x00006b00ff0a77ac */ /* 0x000e620008000a00 */
[----:B0-----:R-:W-:-:S09]  /*00a0*/  UISETP.GE.AND UP0, UPT, UR6, 0x1, UPT ;  /* 0x000000010600788c */ /* 0x001fd2000bf06270 */
[----:B-1----:R-:W-:Y:S05]  /*00b0*/  BRA.U !UP0, `(.L_x_6) ;  /* 0x0000000908b47547 */ /* 0x002fea000b800000 */
[----:B------:R-:W-:Y:S01]  /*00c0*/  UISETP.GE.U32.AND UP1, UPT, UR6, 0x8, UPT ;  /* 0x000000080600788c */ /* 0x000fe2000bf26070 */
[----:B------:R-:W-:Y:S01]  /*00d0*/  IMAD.MOV.U32 R5, RZ, RZ, RZ ;  /* 0x000000ffff057224 */ /* 0x000fe200078e00ff */
[----:B------:R-:W-:Y:S01]  /*00e0*/  ULOP3.LUT UR7, UR6, 0x7, URZ, 0xc0, !UPT ;  /* 0x0000000706077892 */ /* 0x000fe2000f8ec0ff */
[----:B------:R-:W-:-:S03]  /*00f0*/  CS2R R18, SRZ ;  /* 0x0000000000127805 */ /* 0x000fc6000001ff00 */
[----:B------:R-:W-:-:S03]  /*0100*/  UISETP.NE.AND UP0, UPT, UR7, URZ, UPT ;  /* 0x000000ff0700728c */ /* 0x000fc6000bf05270 */
[----:B------:R-:W-:Y:S08]  /*0110*/  BRA.U !UP1, `(.L_x_7) ;  /* 0x0000000509647547 */ /* 0x000ff0000b800000 */
[----:B------:R-:W0:Y:S01]  /*0120*/  LDCU.64 UR4, c[0x0][0x380] ;  /* 0x00007000ff0477ac */ /* 0x000e220008000a00 */
[----:B------:R-:W1:Y:S01]  /*0130*/  LDC R2, c[0x0][0x39c] ;  /* 0x0000e700ff027b82 */ /* 0x000e620000000800 */
[C---:B------:R-:W-:Y:S01]  /*0140*/  IMAD.SHL.U32 R4, R0.reuse, 0x2, RZ ;  /* 0x0000000200047824 */ /* 0x040fe200078e00ff */
[----:B------:R-:W-:Y:S01]  /*0150*/  CS2R R18, SRZ ;  /* 0x0000000000127805 */ /* 0x000fe2000001ff00 */
        /* <DEDUP_REMOVED lines=14> */
.L_x_8:
[----:B------:R-:W-:-:S04]  /*0240*/  IADD3 R8, P0, PT, R3, R25, RZ ;  /* 0x0000001903087210 */ /* 0x000fc80007f1e0ff */
[----:B------:R-:W-:Y:S02]  /*0250*/  LEA.HI.X.SX32 R9, R25, RZ, 0x1, P0 ;  /* 0x000000ff19097211 */ /* 0x000fe400000f0eff */
[----:B------:R-:W-:-:S04]  /*0260*/  LEA R16, P0, R8, UR12, 0x3 ;  /* 0x0000000c08107c11 */ /* 0x000fc8000f8018ff */
[----:B------:R-:W-:Y:S01]  /*0270*/  LEA.HI.X R17, R8, UR13, R9, 0x3, P0 ;  /* 0x0000000d08117c11 */ /* 0x000fe200080f1c09 */
[----:B------:R-:W-:Y:S02]  /*0280*/  IMAD.MOV.U32 R8, RZ, RZ, R12 ;  /* 0x000000ffff087224 */ /* 0x000fe400078e000c */
[----:B------:R-:W-:-:S03]  /*0290*/  IMAD.MOV.U32 R9, RZ, RZ, R13 ;  /* 0x000000ffff097224 */ /* 0x000fc600078e000d */
[----:B------:R-:W2:Y:S04]  /*02a0*/  LDG.E.64 R16, desc[UR10][R16.64] ;  /* 0x0000000a10107981 */ /* 0x000ea8000c1e1b00 */
[----:B------:R-:W2:Y:S01]  /*02b0*/  LDG.E.64 R12, desc[UR10][R8.64+-0x20] ;  /* 0xffffe00a080c7981 */ /* 0x000ea2000c1e1b00 */
[----:B-1----:R-:W-:-:S04]  /*02c0*/  IADD3 R10, P0, PT, R3, R2, RZ ;  /* 0x00000002030a7210 */ /* 0x002fc80007f1e0ff */
[----:B------:R-:W-:Y:S02]  /*02d0*/  LEA.HI.X.SX32 R11, R2, RZ, 0x1, P0 ;  /* 0x000000ff020b7211 */ /* 0x000fe400000f0eff */
[----:B------:R-:W-:-:S04]  /*02e0*/  LEA R14, P0, R10, UR12, 0x3 ;  /* 0x0000000c0a0e7c11 */ /* 0x000fc8000f8018ff */
[----:B------:R-:W-:Y:S02]  /*02f0*/  LEA.HI.X R15, R10, UR13, R11, 0x3, P0 ;  /* 0x0000000d0a0f7c11 */ /* 0x000fe400080f1c0b */
[----:B------:R-:W3:Y:S04]  /*0300*/  LDG.E.64 R10, desc[UR10][R8.64+-0x18] ;  /* 0xffffe80a080a7981 */ /* 0x000ee8000c1e1b00 */
[----:B------:R-:W3:Y:S01]  /*0310*/  LDG.E.64 R14, desc[UR10][R14.64] ;  /* 0x0000000a0e0e7981 */ /* 0x000ee2000c1e1b00 */
[----:B------:R-:W-:-:S04]  /*0320*/  IADD3 R21, P0, PT, R3, R4, RZ ;  /* 0x0000000403157210 */ /* 0x000fc80007f1e0ff */
[----:B------:R-:W-:Y:S02]  /*0330*/  LEA.HI.X.SX32 R26, R4, RZ, 0x1, P0 ;  /* 0x000000ff041a7211 */ /* 0x000fe400000f0eff */
[----:B------:R-:W-:-:S04]  /*0340*/  LEA R20, P0, R21, UR12, 0x3 ;  /* 0x0000000c15147c11 */ /* 0x000fc8000f8018ff */
[----:B------:R-:W-:-:S06]  /*0350*/  LEA.HI.X R21, R21, UR13, R26, 0x3, P0 ;  /* 0x0000000d15157c11 */ /* 0x000fcc00080f1c1a */
[----:B------:R-:W4:Y:S01]  /*0360*/  LDG.E.64 R20, desc[UR10][R20.64] ;  /* 0x0000000a14147981 */ /* 0x000f22000c1e1b00 */
[----:B--2---:R-:W-:-:S03]  /*0370*/  DFMA R16, R12, R16, R18 ;  /* 0x000000100c10722b */ /* 0x004fc60000000012 */
[----:B------:R-:W4:Y:S01]  /*0380*/  LDG.E.64 R12, desc[UR10][R8.64+-0x10] ;  /* 0xfffff00a080c7981 */ /* 0x000f22000c1e1b00 */
[----:B------:R-:W-:-:S04]  /*0390*/  IADD3 R19, P0, PT, R3, R6, RZ ;  /* 0x0000000603137210 */ /* 0x000fc80007f1e0ff */
[----:B------:R-:W-:Y:S02]  /*03a0*/  LEA.HI.X.SX32 R26, R6, RZ, 0x1, P0 ;  /* 0x000000ff061a7211 */ /* 0x000fe400000f0eff */
[----:B------:R-:W-:-:S04]  /*03b0*/  LEA R18, P0, R19, UR12, 0x3 ;  /* 0x0000000c13127c11 */ /* 0x000fc8000f8018ff */
[----:B------:R-:W-:Y:S01]  /*03c0*/  LEA.HI.X R19, R19, UR13, R26, 0x3, P0 ;  /* 0x0000000d13137c11 */ /* 0x000fe200080f1c1a */
[----:B---3--:R-:W-:Y:S01]  /*03d0*/  DFMA R14, R10, R14, R16 ;  /* 0x0000000e0a0e722b */ /* 0x008fe20000000010 */
[----:B------:R-:W2:Y:S04]  /*03e0*/  LDG.E.64 R10, desc[UR10][R8.64+-0x8] ;  /* 0xfffff80a080a7981 */ /* 0x000ea8000c1e1b00 */
[----:B------:R-:W2:Y:S01]  /*03f0*/  LDG.E.64 R18, desc[UR10][R18.64] ;  /* 0x0000000a12127981 */ /* 0x000ea2000c1e1b00 */
[----:B------:R-:W-:-:S04]  /*0400*/  IADD3 R17, P0, PT, R3, R7, RZ ;  /* 0x0000000703117210 */ /* 0x000fc80007f1e0ff */
[----:B------:R-:W-:Y:S02]  /*0410*/  LEA.HI.X.SX32 R26, R7, RZ, 0x1, P0 ;  /* 0x000000ff071a7211 */ /* 0x000fe400000f0eff */
[----:B------:R-:W-:-:S04]  /*0420*/  LEA R16, P0, R17, UR12, 0x3 ;  /* 0x0000000c11107c11 */ /* 0x000fc8000f8018ff */
[----:B------:R-:W-:-:S06]  /*0430*/  LEA.HI.X R17, R17, UR13, R26, 0x3, P0 ;  /* 0x0000000d11117c11 */ /* 0x000fcc00080f1c1a */
[----:B------:R-:W3:Y:S01]  /*0440*/  LDG.E.64 R16, desc[UR10][R16.64] ;  /* 0x0000000a10107981 */ /* 0x000ee2000c1e1b00 */
[----:B----4-:R-:W-:-:S03]  /*0450*/  DFMA R20, R12, R20, R14 ;  /* 0x000000140c14722b */ /* 0x010fc6000000000e */
        /* <DEDUP_REMOVED lines=9> */
[----:B---3--:R-:W-:Y:S01]  /*04f0*/  DFMA R14, R14, R16, R18 ;  /* 0x000000100e0e722b */ /* 0x008fe20000000012 */
[----:B------:R-:W-:Y:S02]  /*0500*/  LEA.HI.X.SX32 R19, R23, RZ, 0x1, P0 ;  /* 0x000000ff17137211 */ /* 0x000fe400000f0eff */
[C---:B------:R-:W-:Y:S02]  /*0510*/  LEA R26, P0, R20.reuse, UR12, 0x3 ;  /* 0x0000000c141a7c11 */ /* 0x040fe4000f8018ff */
[----:B------:R-:W-:Y:S02]  /*0520*/  IADD3 R17, P1, PT, R3, R24, RZ ;  /* 0x0000001803117210 */ /* 0x000fe40007f3e0ff */
[----:B------:R-:W-:Y:S02]  /*0530*/  LEA.HI.X R27, R20, UR13, R19, 0x3, P0 ;  /* 0x0000000d141b7c11 */ /* 0x000fe400080f1c13 */
[----:B------:R-:W-:Y:S01]  /*0540*/  LEA.HI.X.SX32 R18, R24, RZ, 0x1, P1 ;  /* 0x000000ff18127211 */ /* 0x000fe200008f0eff */
[----:B------:R-:W2:Y:S01]  /*0550*/  LDG.E.64 R20, desc[UR10][R8.64+0x10] ;  /* 0x0000100a08147981 */ /* 0x000ea2000c1e1b00 */
[----:B------:R-:W-:-:S04]  /*0560*/  LEA R16, P0, R17, UR12, 0x3 ;  /* 0x0000000c11107c11 */ /* 0x000fc8000f8018ff */
[----:B------:R-:W-:Y:S02]  /*0570*/  LEA.HI.X R17, R17, UR13, R18, 0x3, P0 ;  /* 0x0000000d11117c11 */ /* 0x000fe400080f1c12 */
[----:B------:R-:W2:Y:S01]  /*0580*/  LDG.E.64 R18, desc[UR10][R26.64] ;  /* 0x0000000a1a127981 */ /* 0x000ea2000c1e1b00 */
[----:B----4-:R-:W-:-:S03]  /*0590*/  DFMA R12, R10, R12, R14 ;  /* 0x0000000c0a0c722b */ /* 0x010fc6000000000e */
[----:B------:R-:W3:Y:S04]  /*05a0*/  LDG.E.64 R16, desc[UR10][R16.64] ;  /* 0x0000000a10107981 */ /* 0x000ee8000c1e1b00 */
[----:B------:R-:W3:Y:S01]  /*05b0*/  LDG.E.64 R10, desc[UR10][R8.64+0x18] ;  /* 0x0000180a080a7981 */ /* 0x000ee2000c1e1b00 */
        /* <DEDUP_REMOVED lines=10> */
[----:B--2---:R-:W-:Y:S01]  /*0660*/  DFMA R18, R20, R18, R12 ;  /* 0x000000121412722b */ /* 0x004fe2000000000c */
[----:B------:R-:W-:-:S07]  /*0670*/  IADD3 R12, P0, PT, R8, 0x40, RZ ;  /* 0x00000040080c7810 */ /* 0x000fce0007f1e0ff */
[----:B---3--:R-:W-:Y:S01]  /*0680*/  DFMA R18, R10, R16, R18 ;  /* 0x000000100a12722b */ /* 0x008fe20000000012 */
[----:B------:R-:W-:Y:S01]  /*0690*/  IMAD.X R13, RZ, RZ, R9, P0 ;  /* 0x000000ffff0d7224 */ /* 0x000fe200000e0609 */
[----:B------:R-:W-:Y:S09]  /*06a0*/  BRA.U UP1, `(.L_x_8) ;  /* 0xfffffff901e47547 */ /* 0x000ff2000b83ffff */
.L_x_7:
[----:B------:R-:W-:Y:S05]  /*06b0*/  BRA.U !UP0, `(.L_x_6) ;  /* 0x0000000508347547 */ /* 0x000fea000b800000 */
[----:B------:R-:W-:Y:S02]  /*06c0*/  UISETP.GE.U32.AND UP0, UPT, UR7, 0x4, UPT ;  /* 0x000000040700788c */ /* 0x000fe4000bf06070 */
[----:B------:R-:W-:-:S04]  /*06d0*/  ULOP3.LUT UR5, UR6, 0x3, URZ, 0xc0, !UPT ;  /* 0x0000000306057892 */ /* 0x000fc8000f8ec0ff */
[----:B------:R-:W-:-:S03]  /*06e0*/  UISETP.NE.AND UP1, UPT, UR5, URZ, UPT ;  /* 0x000000ff0500728c */ /* 0x000fc6000bf25270 */
[----:B------:R-:W-:Y:S08]  /*06f0*/  BRA.U !UP0, `(.L_x_9) ;  /* 0x0000000108907547 */ /* 0x000ff0000b800000 */
[----:B------:R-:W0:Y:S01]  /*0700*/  LDC.64 R16, c[0x0][0x380] ;  /* 0x0000e000ff107b82 */ /* 0x000e220000000a00 */
[----:B------:R-:W1:Y:S01]  /*0710*/  LDCU.64 UR8, c[0x0][0x388] ;  /* 0x00007100ff0877ac */ /* 0x000e620008000a00 */
[----:B------:R-:W-:-:S04]  /*0720*/  IMAD R2, R5, R0, RZ ;  /* 0x0000000005027224 */ /* 0x000fc800078e02ff */
[----:B------:R-:W-:Y:S01]  /*0730*/  IMAD.IADD R4, R2, 0x1, R0 ;  /* 0x0000000102047824 */ /* 0x000fe200078e0200 */
[----:B------:R-:W-:-:S04]  /*0740*/  IADD3 R6, P0, PT, R3, R2, RZ ;  /* 0x0000000203067210 */ /* 0x000fc80007f1e0ff */
[----:B------:R-:W-:Y:S01]  /*0750*/  LEA.HI.X.SX32 R9, R2, RZ, 0x1, P0 ;  /* 0x000000ff02097211 */ /* 0x000fe200000f0eff */
[----:B------:R-:W-:Y:S01]  /*0760*/  IMAD.IADD R2, R4, 0x1, R0 ;  /* 0x0000000104027824 */ /* 0x000fe200078e0200 */
[----:B------:R-:W-:Y:S02]  /*0770*/  IADD3 R7, P1, PT, R3, R4, RZ ;  /* 0x0000000403077210 */ /* 0x000fe40007f3e0ff */
[----:B-1----:R-:W-:-:S04]  /*0780*/  LEA R14, P0, R6, UR8, 0x3 ;  /* 0x00000008060e7c11 */ /* 0x002fc8000f8018ff */
[----:B------:R-:W-:Y:S01]  /*0790*/  LEA.HI.X R15, R6, UR9, R9, 0x3, P0 ;  /* 0x00000009060f7c11 */ /* 0x000fe200080f1c09 */
[----:B0-----:R-:W-:Y:S01]  /*07a0*/  IMAD.WIDE.U32 R16, R5, 0x8, R16 ;  /* 0x0000000805107825 */ /* 0x001fe200078e0010 */
[----:B------:R-:W-:Y:S02]  /*07b0*/  LEA.HI.X.SX32 R4, R4, RZ, 0x1, P1 ;  /* 0x000000ff04047211 */ /* 0x000fe400008f0eff */
[----:B------:R-:W-:Y:S02]  /*07c0*/  LEA R10, P0, R7, UR8, 0x3 ;  /* 0x00000008070a7c11 */ /* 0x000fe4000f8018ff */
[----:B------:R-:W2:Y:S01]  /*07d0*/  LDG.E.64 R12, desc[UR10][R16.64] ;  /* 0x0000000a100c7981 */ /* 0x000ea2000c1e1b00 */
[----:B------:R-:W-:-:S03]  /*07e0*/  IADD3 R6, P1, PT, R3, R2, RZ ;  /* 0x0000000203067210 */ /* 0x000fc60007f3e0ff */
[----:B------:R-:W2:Y:S01]  /*07f0*/  LDG.E.64 R14, desc[UR10][R14.64] ;  /* 0x0000000a0e0e7981 */ /* 0x000ea2000c1e1b00 */
[----:B------:R-:W-:Y:S01]  /*0800*/  LEA.HI.X R11, R7, UR9, R4, 0x3, P0 ;  /* 0x00000009070b7c11 */ /* 0x000fe200080f1c04 */
[C---:B------:R-:W-:Y:S01]  /*0810*/  IMAD.IADD R4, R2.reuse, 0x1, R0 ;  /* 0x0000000102047824 */ /* 0x040fe200078e0200 */
[----:B------:R-:W-:Y:S01]  /*0820*/  LEA.HI.X.SX32 R7, R2, RZ, 0x1, P1 ;  /* 0x000000ff02077211 */ /* 0x000fe200008f0eff */
[----:B------:R-:W3:Y:S01]  /*0830*/  LDG.E.64 R8, desc[UR10][R16.64+0x8] ;  /* 0x0000080a10087981 */ /* 0x000ee2000c1e1b00 */
[----:B------:R-:W-:-:S03]  /*0840*/  LEA R20, P0, R6, UR8, 0x3 ;  /* 0x0000000806147c11 */ /* 0x000fc6000f8018ff */
[----:B------:R-:W3:Y:S01]  /*0850*/  LDG.E.64 R10, desc[UR10][R10.64] ;  /* 0x0000000a0a0a7981 */ /* 0x000ee2000c1e1b00 */
[----:B------:R-:W-:Y:S02]  /*0860*/  IADD3 R2, P1, PT, R3, R4, RZ ;  /* 0x0000000403027210 */ /* 0x000fe40007f3e0ff */
[----:B------:R-:W-:Y:S02]  /*0870*/  LEA.HI.X R21, R6, UR9, R7, 0x3, P0 ;  /* 0x0000000906157c11 */ /* 0x000fe400080f1c07 */
[----:B------:R-:W-:Y:S01]  /*0880*/  LEA.HI.X.SX32 R23, R4, RZ, 0x1, P1 ;  /* 0x000000ff04177211 */ /* 0x000fe200008f0eff */
[----:B------:R-:W4:Y:S01]  /*0890*/  LDG.E.64 R6, desc[UR10][R16.64+0x10] ;  /* 0x0000100a10067981 */ /* 0x000f22000c1e1b00 */
[----:B------:R-:W-:-:S03]  /*08a0*/  LEA R24, P0, R2, UR8, 0x3 ;  /* 0x0000000802187c11 */ /* 0x000fc6000f8018ff */
[----:B------:R-:W4:Y:S01]  /*08b0*/  LDG.E.64 R20, desc[UR10][R20.64] ;  /* 0x0000000a14147981 */ /* 0x000f22000c1e1b00 */
[----:B------:R-:W-:-:S03]  /*08c0*/  LEA.HI.X R25, R2, UR9, R23, 0x3, P0 ;  /* 0x0000000902197c11 */ /* 0x000fc600080f1c17 */
[----:B------:R-:W5:Y:S04]  /*08d0*/  LDG.E.64 R22, desc[UR10][R16.64+0x18] ;  /* 0x0000180a10167981 */ /* 0x000f68000c1e1b00 */
[----:B------:R-:W5:Y:S01]  /*08e0*/  LDG.E.64 R24, desc[UR10][R24.64] ;  /* 0x0000000a18187981 */ /* 0x000f62000c1e1b00 */
[----:B------:R-:W-:Y:S01]  /*08f0*/  VIADD R5, R5, 0x4 ;  /* 0x0000000405057836 */ /* 0x000fe20000000000 */
[----:B--2---:R-:W-:-:S08]  /*0900*/  DFMA R12, R12, R14, R18 ;  /* 0x0000000e0c0c722b */ /* 0x004fd00000000012 */
[----:B---3--:R-:W-:-:S08]  /*0910*/  DFMA R8, R8, R10, R12 ;  /* 0x0000000a0808722b */ /* 0x008fd0000000000c */
[----:B----4-:R-:W-:-:S08]  /*0920*/  DFMA R6, R6, R20, R8 ;  /* 0x000000140606722b */ /* 0x010fd00000000008 */
[----:B-----5:R-:W-:-:S11]  /*0930*/  DFMA R18, R22, R24, R6 ;  /* 0x000000181612722b */ /* 0x020fd60000000006 */
.L_x_9:
[----:B------:R-:W-:Y:S05]  /*0940*/  BRA.U !UP1, `(.L_x_6) ;  /* 0x0000000109907547 */ /* 0x000fea000b800000 */
[----:B------:R-:W-:Y:S02]  /*0950*/  UISETP.NE.AND UP0, UPT, UR5, 0x1, UPT ;  /* 0x000000010500788c */ /* 0x000fe4000bf05270 */
[----:B------:R-:W-:-:S04]  /*0960*/  ULOP3.LUT UR4, UR6, 0x1, URZ, 0xc0, !UPT ;  /* 0x0000000106047892 */ /* 0x000fc8000f8ec0ff */
[----:B------:R-:W-:-:S03]  /*0970*/  UISETP.NE.U32.AND UP1, UPT, UR4, 0x1, UPT ;  /* 0x000000010400788c */ /* 0x000fc6000bf25070 */
[----:B------:R-:W-:Y:S08]  /*0980*/  BRA.U !UP0, `(.L_x_10) ;  /* 0x0000000108507547 */ /* 0x000ff0000b800000 */
[----:B------:R-:W0:Y:S01]  /*0990*/  LDC.64 R6, c[0x0][0x380] ;  /* 0x0000e000ff067b82 */ /* 0x000e220000000a00 */
[----:B------:R-:W1:Y:S01]  /*09a0*/  LDCU.64 UR4, c[0x0][0x388] ;  /* 0x00007100ff0477ac */ /* 0x000e620008000a00 */
[----:B------:R-:W-:-:S04]  /*09b0*/  IMAD R2, R5, R0, RZ ;  /* 0x0000000005027224 */ /* 0x000fc800078e02ff */
[----:B------:R-:W-:Y:S01]  /*09c0*/  IMAD.IADD R12, R2, 0x1, R0 ;  /* 0x00000001020c7824 */ /* 0x000fe200078e0200 */
[----:B------:R-:W-:-:S04]  /*09d0*/  IADD3 R4, P0, PT, R3, R2, RZ ;  /* 0x0000000203047210 */ /* 0x000fc80007f1e0ff */
[----:B------:R-:W-:Y:S02]  /*09e0*/  LEA.HI.X.SX32 R9, R2, RZ, 0x1, P0 ;  /* 0x000000ff02097211 */ /* 0x000fe400000f0eff */
[----:B------:R-:W-:Y:S02]  /*09f0*/  IADD3 R2, P1, PT, R3, R12, RZ ;  /* 0x0000000c03027210 */ /* 0x000fe40007f3e0ff */
[----:B-1----:R-:W-:-:S04]  /*0a00*/  LEA R10, P0, R4, UR4, 0x3 ;  /* 0x00000004040a7c11 */ /* 0x002fc8000f8018ff */
[----:B------:R-:W-:Y:S01]  /*0a10*/  LEA.HI.X R11, R4, UR5, R9, 0x3, P0 ;  /* 0x00000005040b7c11 */ /* 0x000fe200080f1c09 */
[C---:B0-----:R-:W-:Y:S01]  /*0a20*/  IMAD.WIDE.U32 R6, R5.reuse, 0x8, R6 ;  /* 0x0000000805067825 */ /* 0x041fe200078e0006 */
[----:B------:R-:W-:Y:S02]  /*0a30*/  LEA.HI.X.SX32 R13, R12, RZ, 0x1, P1 ;  /* 0x000000ff0c0d7211 */ /* 0x000fe400008f0eff */
[C---:B------:R-:W-:Y:S02]  /*0a40*/  LEA R14, P0, R2.reuse, UR4, 0x3 ;  /* 0x00000004020e7c11 */ /* 0x040fe4000f8018ff */
[----:B------:R-:W2:Y:S02]  /*0a50*/  LDG.E.64 R8, desc[UR10][R6.64] ;  /* 0x0000000a06087981 */ /* 0x000ea4000c1e1b00 */
[----:B------:R-:W-:Y:S02]  /*0a60*/  LEA.HI.X R15, R2, UR5, R13, 0x3, P0 ;  /* 0x00000005020f7c11 */ /* 0x000fe400080f1c0d */
[----:B------:R-:W2:Y:S04]  /*0a70*/  LDG.E.64 R10, desc[UR10][R10.64] ;  /* 0x0000000a0a0a7981 */ /* 0x000ea8000c1e1b00 */
[----:B------:R-:W3:Y:S04]  /*0a80*/  LDG.E.64 R12, desc[UR10][R6.64+0x8] ;  /* 0x0000080a060c7981 */ /* 0x000ee8000c1e1b00 */
[----:B------:R-:W3:Y:S01]  /*0a90*/  LDG.E.64 R14, desc[UR10][R14.64] ;  /* 0x0000000a0e0e7981 */ /* 0x000ee2000c1e1b00 */
[----:B------:R-:W-:Y:S01]  /*0aa0*/  VIADD R5, R5, 0x2 ;  /* 0x0000000205057836 */ /* 0x000fe20000000000 */
[----:B--2---:R-:W-:-:S08]  /*0ab0*/  DFMA R8, R8, R10, R18 ;  /* 0x0000000a0808722b */ /* 0x004fd00000000012 */
[----:B---3--:R-:W-:-:S11]  /*0ac0*/  DFMA R18, R12, R14, R8 ;  /* 0x0000000e0c12722b */ /* 0x008fd60000000008 */
.L_x_10:
[----:B------:R-:W-:Y:S05]  /*0ad0*/  BRA.U UP1, `(.L_x_6) ;  /* 0x00000001012c7547 */ /* 0x000fea000b800000 */
[----:B------:R-:W0:Y:S01]  /*0ae0*/  LDC.64 R8, c[0x0][0x380] ;  /* 0x0000e000ff087b82 */ /* 0x000e220000000a00 */
[----:B------:R-:W1:Y:S01]  /*0af0*/  LDCU.64 UR4, c[0x0][0x388] ;  /* 0x00007100ff0477ac */ /* 0x000e620008000a00 */
[----:B------:R-:W-:-:S05]  /*0b00*/  IMAD R0, R5, R0, RZ ;  /* 0x0000000005007224 */ /* 0x000fca00078e02ff */
[----:B------:R-:W-:-:S04]  /*0b10*/  IADD3 R2, P0, PT, R3, R0, RZ ;  /* 0x0000000003027210 */ /* 0x000fc80007f1e0ff */
[----:B------:R-:W-:Y:S02]  /*0b20*/  LEA.HI.X.SX32 R7, R0, RZ, 0x1, P0 ;  /* 0x000000ff00077211 */ /* 0x000fe400000f0eff */
[----:B-1----:R-:W-:-:S04]  /*0b30*/  LEA R6, P0, R2, UR4, 0x3 ;  /* 0x0000000402067c11 */ /* 0x002fc8000f8018ff */
[----:B------:R-:W-:Y:S01]  /*0b40*/  LEA.HI.X R7, R2, UR5, R7, 0x3, P0 ;  /* 0x0000000502077c11 */ /* 0x000fe200080f1c07 */
[----:B0-----:R-:W-:-:S05]  /*0b50*/  IMAD.WIDE.U32 R4, R5, 0x8, R8 ;  /* 0x0000000805047825 */ /* 0x001fca00078e0008 */
[----:B------:R-:W2:Y:S04]  /*0b60*/  LDG.E.64 R6, desc[UR10][R6.64] ;  /* 0x0000000a06067981 */ /* 0x000ea8000c1e1b00 */
[----:B------:R-:W2:Y:S02]  /*0b70*/  LDG.E.64 R4, desc[UR10][R4.64] ;  /* 0x0000000a04047981 */ /* 0x000ea4000c1e1b00 */
[----:B--2---:R-:W-:-:S11]  /*0b80*/  DFMA R18, R4, R6, R18 ;  /* 0x000000060412722b */ /* 0x004fd60000000012 */
.L_x_6:
[----:B------:R-:W0:Y:S02]  /*0b90*/  LDCU.64 UR4, c[0x0][0x390] ;  /* 0x00007200ff0477ac */ /* 0x000e240008000a00 */
[----:B0-----:R-:W-:-:S04]  /*0ba0*/  LEA R2, P0, R3, UR4, 0x3 ;  /* 0x0000000403027c11 */ /* 0x001fc8000f8018ff */
[----:B------:R-:W-:-:S05]  /*0bb0*/  LEA.HI.X R3, R3, UR5, RZ, 0x3, P0 ;  /* 0x0000000503037c11 */ /* 0x000fca00080f1cff */
[----:B------:R-:W-:Y:S01]  /*0bc0*/  STG.E.64 desc[UR10][R2.64], R18 ;  /* 0x0000001202007986 */ /* 0x000fe2000c101b0a */
[----:B------:R-:W-:Y:S05]  /*0bd0*/  EXIT ;  /* 0x000000000000794d */ /* 0x000fea0003800000 */
.L_x_11:
        /* <DEDUP_REMOVED lines=10> */
.L_x_46:


//--------------------- .text._Z23_hhlpLinearBackwardDataILi32EfEvPKT0_S2_PS0_ii --------------------------
	.section	.text._Z23_hhlpLinearBackwardDataILi32EfEvPKT0_S2_PS0_ii,"ax",@progbits
	.align	128
        .global         _Z23_hhlpLinearBackwardDataILi32EfEvPKT0_S2_PS0_ii
        .type           _Z23_hhlpLinearBackwardDataILi32EfEvPKT0_S2_PS0_ii,@function
        .size           _Z23_hhlpLinearBackwardDataILi32EfEvPKT0_S2_PS0_ii,(.L_x_47 - _Z23_hhlpLinearBackwardDataILi32EfEvPKT0_S2_PS0_ii)
        .other          _Z23_hhlpLinearBackwardDataILi32EfEvPKT0_S2_PS0_ii,@"STO_CUDA_ENTRY STV_DEFAULT"
_Z23_hhlpLinearBackwardDataILi32EfEvPKT0_S2_PS0_ii:
.text._Z23_hhlpLinearBackwardDataILi32EfEvPKT0_S2_PS0_ii:
        /* <DEDUP_REMOVED lines=8> */
[----:B------:R-:W-:Y:S01]  /*0080*/  IMAD.MOV.U32 R8, RZ, RZ, RZ ;  /* 0x000000ffff087224 */ /* 0x000fe200078e00ff */
[----:B------:R-:W1:Y:S01]  /*0090*/  LDCU.64 UR10, c[0x0][0x358] ;  /* 0x00006b00ff0a77ac */ /* 0x000e620008000a00 */
[----:B0-----:R-:W-:-:S09]  /*00a0*/  UISETP.GE.AND UP0, UPT, UR6, 0x1, UPT ;  /* 0x000000010600788c */ /* 0x001fd2000bf06270 */
[----:B-1----:R-:W-:Y:S05]  /*00b0*/  BRA.U !UP0, `(.L_x_12) ;  /* 0x0000000908b47547 */ /* 0x002fea000b800000 */
[----:B------:R-:W-:Y:S01]  /*00c0*/  UISETP.GE.U32.AND UP1, UPT, UR6, 0x8, UPT ;  /* 0x000000080600788c */ /* 0x000fe2000bf26070 */
[----:B------:R-:W-:Y:S01]  /*00d0*/  IMAD.MOV.U32 R8, RZ, RZ, RZ ;  /* 0x000000ffff087224 */ /* 0x000fe200078e00ff */
[----:B------:R-:W-:Y:S01]  /*00e0*/  ULOP3.LUT UR7, UR6, 0x7, URZ, 0xc0, !UPT ;  /* 0x0000000706077892 */ /* 0x000fe2000f8ec0ff */
[----:B------:R-:W-:-:S03]  /*00f0*/  IMAD.MOV.U32 R15, RZ, RZ, RZ ;  /* 0x000000ffff0f7224 */ /* 0x000fc600078e00ff */
[----:B------:R-:W-:-:S03]  /*0100*/  UISETP.NE.AND UP0, UPT, UR7, URZ, UPT ;  /* 0x000000ff0700728c */ /* 0x000fc6000bf05270 */
[----:B------:R-:W-:Y:S08]  /*0110*/  BRA.U !UP1, `(.L_x_13) ;  /* 0x0000000509647547 */ /* 0x000ff0000b800000 */
[----:B------:R-:W0:Y:S01]  /*0120*/  LDCU.64 UR4, c[0x0][0x380] ;  /* 0x00007000ff0477ac */ /* 0x000e220008000a00 */
[----:B------:R-:W1:Y:S01]  /*0130*/  LDC R12, c[0x0][0x39c] ;  /* 0x0000e700ff0c7b82 */ /* 0x000e620000000800 */
[C---:B------:R-:W-:Y:S01]  /*0140*/  IMAD.SHL.U32 R14, R0.reuse, 0x2, RZ ;  /* 0x00000002000e7824 */ /* 0x040fe200078e00ff */
        /* <DEDUP_REMOVED lines=9> */
[----:B------:R-:W-:Y:S01]  /*01e0*/  IMAD.MOV.U32 R21, RZ, RZ, RZ ;  /* 0x000000ffff157224 */ /* 0x000fe200078e00ff */
[----:B0-----:R-:W-:Y:S01]  /*01f0*/  UIADD3 UR4, UP1, UPT, UR4, 0x10, URZ ;  /* 0x0000001004047890 */ /* 0x001fe2000ff3e0ff */
[----:B------:R-:W-:-:S03]  /*0200*/  IMAD.U32 R15, RZ, RZ, UR8 ;  /* 0x00000008ff0f7e24 */ /* 0x000fc6000f8e00ff */
[----:B------:R-:W-:Y:S02]  /*0210*/  UIADD3.X UR5, UPT, UPT, URZ, UR5, URZ, UP1, !UPT ;  /* 0x00000005ff057290 */ /* 0x000fe40008ffe4ff */
[----:B------:R-:W-:-:S04]  /*0220*/  IMAD.U32 R22, RZ, RZ, UR4 ;  /* 0x00000004ff167e24 */ /* 0x000fc8000f8e00ff */
[----:B--2---:R-:W-:-:S07]  /*0230*/  IMAD.U32 R23, RZ, RZ, UR5 ;  /* 0x00000005ff177e24 */ /* 0x004fce000f8e00ff */
.L_x_14:
[C---:B------:R-:W-:Y:S02]  /*0240*/  IADD3 R2, P0, PT, R13.reuse, R21, RZ ;  /* 0x000000150d027210 */ /* 0x040fe40007f1e0ff */
[----:B-1----:R-:W-:Y:S02]  /*0250*/  IADD3 R5, P1, PT, R13, R12, RZ ;  /* 0x0000000c0d057210 */ /* 0x002fe40007f3e0ff */
[----:B------:R-:W-:Y:S02]  /*0260*/  LEA.HI.X.SX32 R3, R21, RZ, 0x1, P0 ;  /* 0x000000ff15037211 */ /* 0x000fe400000f0eff */
[----:B------:R-:W-:-:S04]  /*0270*/  LEA R10, P0, R2, UR12, 0x2 ;  /* 0x0000000c020a7c11 */ /* 0x000fc8000f8010ff */
[----:B------:R-:W-:Y:S01]  /*0280*/  LEA.HI.X R11, R2, UR13, R3, 0x2, P0 ;  /* 0x0000000d020b7c11 */ /* 0x000fe200080f1403 */
[----:B------:R-:W-:Y:S02]  /*0290*/  IMAD.MOV.U32 R2, RZ, RZ, R22 ;  /* 0x000000ffff027224 */ /* 0x000fe400078e0016 */
[----:B------:R-:W-:Y:S01]  /*02a0*/  IMAD.MOV.U32 R3, RZ, RZ, R23 ;  /* 0x000000ffff037224 */ /* 0x000fe200078e0017 */
[----:B------:R-:W-:Y:S01]  /*02b0*/  LEA.HI.X.SX32 R6, R12, RZ, 0x1, P1 ;  /* 0x000000ff0c067211 */ /* 0x000fe200008f0eff */
[----:B------:R0:W2:Y:S01]  /*02c0*/  LDG.E R28, desc[UR10][R10.64] ;  /* 0x0000000a0a1c7981 */ /* 0x0000a2000c1e1900 */
[----:B------:R-:W-:Y:S02]  /*02d0*/  LEA R4, P0, R5, UR12, 0x2 ;  /* 0x0000000c05047c11 */ /* 0x000fe4000f8010ff */
[----:B------:R-:W-:Y:S01]  /*02e0*/  IADD3 R7, P1, PT, R13, R14, RZ ;  /* 0x0000000e0d077210 */ /* 0x000fe20007f3e0ff */
[----:B------:R-:W2:Y:S01]  /*02f0*/  LDG.E R27, desc[UR10][R2.64+-0x10] ;  /* 0xfffff00a021b7981 */ /* 0x000ea2000c1e1900 */
[----:B------:R-:W-:-:S02]  /*0300*/  LEA.HI.X R5, R5, UR13, R6, 0x2, P0 ;  /* 0x0000000d05057c11 */ /* 0x000fc400080f1406 */
[----:B------:R-:W-:Y:S01]  /*0310*/  LEA.HI.X.SX32 R22, R14, RZ, 0x1, P1 ;  /* 0x000000ff0e167211 */ /* 0x000fe200008f0eff */
[----:B------:R-:W3:Y:S01]  /*0320*/  LDG.E R9, desc[UR10][R2.64+-0xc] ;  /* 0xfffff40a02097981 */ /* 0x000ee2000c1e1900 */
[----:B------:R-:W-:-:S03]  /*0330*/  LEA R6, P0, R7, UR12, 0x2 ;  /* 0x0000000c07067c11 */ /* 0x000fc6000f8010ff */
[----:B------:R1:W3:Y:S01]  /*0340*/  LDG.E R26, desc[UR10][R4.64] ;  /* 0x0000000a041a7981 */ /* 0x0002e2000c1e1900 */
[----:B------:R-:W-:-:S03]  /*0350*/  LEA.HI.X R7, R7, UR13, R22, 0x2, P0 ;  /* 0x0000000d07077c11 */ /* 0x000fc600080f1416 */
[----:B------:R-:W4:Y:S04]  /*0360*/  LDG.E R23, desc[UR10][R2.64+-0x8] ;  /* 0xfffff80a02177981 */ /* 0x000f28000c1e1900 */
[----:B------:R5:W4:Y:S01]  /*0370*/  LDG.E R22, desc[UR10][R6.64] ;  /* 0x0000000a06167981 */ /* 0x000b22000c1e1900 */
[C---:B0-----:R-:W-:Y:S02]  /*0380*/  IADD3 R11, P0, PT, R13.reuse, R16, RZ ;  /* 0x000000100d0b7210 */ /* 0x041fe40007f1e0ff */
[----:B------:R-:W-:Y:S01]  /*0390*/  IADD3 R25, P1, PT, R13, R17, RZ ;  /* 0x000000110d197210 */ /* 0x000fe20007f3e0ff */
[----:B------:R-:W4:Y:S01]  /*03a0*/  LDG.E R29, desc[UR10][R2.64+0xc] ;  /* 0x00000c0a021d7981 */ /* 0x000f22000c1e1900 */
[----:B------:R-:W-:Y:S02]  /*03b0*/  LEA.HI.X.SX32 R24, R16, RZ, 0x1, P0 ;  /* 0x000000ff10187211 */ /* 0x000fe400000f0eff */
[----:B------:R-:W-:-:S02]  /*03c0*/  LEA R10, P0, R11, UR12, 0x2 ;  /* 0x0000000c0b0a7c11 */ /* 0x000fc4000f8010ff */
[----:B-1----:R-:W-:Y:S02]  /*03d0*/  LEA.HI.X.SX32 R5, R17, RZ, 0x1, P1 ;  /* 0x000000ff11057211 */ /* 0x002fe400008f0eff */
[----:B------:R-:W-:Y:S02]  /*03e0*/  LEA.HI.X R11, R11, UR13, R24, 0x2, P0 ;  /* 0x0000000d0b0b7c11 */ /* 0x000fe400080f1418 */
[----:B------:R-:W-:-:S03]  /*03f0*/  LEA R4, P1, R25, UR12, 0x2 ;  /* 0x0000000c19047c11 */ /* 0x000fc6000f8210ff */
[----:B------:R0:W4:Y:S01]  /*0400*/  LDG.E R24, desc[UR10][R10.64] ;  /* 0x0000000a0a187981 */ /* 0x000122000c1e1900 */
[----:B------:R-:W-:-:S03]  /*0410*/  LEA.HI.X R5, R25, UR13, R5, 0x2, P1 ;  /* 0x0000000d19057c11 */ /* 0x000fc600088f1405 */
[----:B------:R-:W4:Y:S04]  /*0420*/  LDG.E R25, desc[UR10][R2.64+-0x4] ;  /* 0xfffffc0a02197981 */ /* 0x000f28000c1e1900 */
[----:B------:R-:W4:Y:S04]  /*0430*/  LDG.E R4, desc[UR10][R4.64] ;  /* 0x0000000a04047981 */ /* 0x000f28000c1e1900 */
[----:B------:R-:W4:Y:S01]  /*0440*/  LDG.E R5, desc[UR10][R2.64+0x8] ;  /* 0x0000080a02057981 */ /* 0x000f22000c1e1900 */
[----:B--2---:R-:W-:Y:S01]  /*0450*/  FFMA R28, R27, R28, R8 ;  /* 0x0000001c1b1c7223 */ /* 0x004fe20000000008 */
[----:B------:R-:W-:-:S02]  /*0460*/  IADD3 R8, P0, PT, R13, R18, RZ ;  /* 0x000000120d087210 */ /* 0x000fc40007f1e0ff */
[----:B------:R-:W-:Y:S02]  /*0470*/  IADD3 R27, P1, PT, R13, R19, RZ ;  /* 0x000000130d1b7210 */ /* 0x000fe40007f3e0ff */
[----:B-----5:R-:W-:Y:S02]  /*0480*/  LEA.HI.X.SX32 R7, R18, RZ, 0x1, P0 ;  /* 0x000000ff12077211 */ /* 0x020fe400000f0eff */
[C---:B------:R-:W-:Y:S01]  /*0490*/  LEA R6, P0, R8.reuse, UR12, 0x2 ;  /* 0x0000000c08067c11 */ /* 0x040fe2000f8010ff */
[----:B---3--:R-:W-:Y:S01]  /*04a0*/  FFMA R28, R9, R26, R28 ;  /* 0x0000001a091c7223 */ /* 0x008fe2000000001c */
[----:B------:R-:W-:Y:S02]  /*04b0*/  LEA.HI.X.SX32 R9, R19, RZ, 0x1, P1 ;  /* 0x000000ff13097211 */ /* 0x000fe400008f0eff */
[----:B------:R-:W-:Y:S02]  /*04c0*/  LEA.HI.X R7, R8, UR13, R7, 0x2, P0 ;  /* 0x0000000d08077c11 */ /* 0x000fe400080f1407 */
[----:B------:R-:W-:-:S02]  /*04d0*/  LEA R8, P0, R27, UR12, 0x2 ;  /* 0x0000000c1b087c11 */ /* 0x000fc4000f8010ff */
[----:B------:R-:W-:Y:S01]  /*04e0*/  IADD3 R26, P1, PT, R13, R20, RZ ;  /* 0x000000140d1a7210 */ /* 0x000fe20007f3e0ff */
[----:B----4-:R-:W-:Y:S01]  /*04f0*/  FFMA R22, R23, R22, R28 ;  /* 0x0000001617167223 */ /* 0x010fe2000000001c */
[----:B------:R-:W2:Y:S01]  /*0500*/  LDG.E R6, desc[UR10][R6.64] ;  /* 0x0000000a06067981 */ /* 0x000ea2000c1e1900 */
[----:B------:R-:W-:-:S03]  /*0510*/  LEA.HI.X R9, R27, UR13, R9, 0x2, P0 ;  /* 0x0000000d1b097c11 */ /* 0x000fc600080f1409 */
[----:B------:R-:W3:Y:S01]  /*0520*/  LDG.E R23, desc[UR10][R2.64] ;  /* 0x0000000a02177981 */ /* 0x000ee2000c1e1900 */
[----:B0-----:R-:W-:Y:S02]  /*0530*/  LEA.HI.X.SX32 R11, R20, RZ, 0x1, P1 ;  /* 0x000000ff140b7211 */ /* 0x001fe400008f0eff */
[C---:B------:R-:W-:Y:S01]  /*0540*/  LEA R10, P0, R26.reuse, UR12, 0x2 ;  /* 0x0000000c1a0a7c11 */ /* 0x040fe2000f8010ff */
[----:B------:R-:W2:Y:S03]  /*0550*/  LDG.E R27, desc[UR10][R2.64+0x4] ;  /* 0x0000040a021b7981 */ /* 0x000ea6000c1e1900 */
[----:B------:R-:W-:Y:S01]  /*0560*/  LEA.HI.X R11, R26, UR13, R11, 0x2, P0 ;  /* 0x0000000d1a0b7c11 */ /* 0x000fe200080f140b */
[----:B------:R-:W4:Y:S04]  /*0570*/  LDG.E R8, desc[UR10][R8.64] ;  /* 0x0000000a08087981 */ /* 0x000f28000c1e1900 */
[----:B------:R-:W5:Y:S01]  /*0580*/  LDG.E R10, desc[UR10][R10.64] ;  /* 0x0000000a0a0a7981 */ /* 0x000f62000c1e1900 */
[----:B------:R-:W-:Y:S01]  /*0590*/  UIADD3 UR9, UPT, UPT, UR9, 0x8, URZ ;  /* 0x0000000809097890 */ /* 0x000fe2000fffe0ff */
[----:B------:R-:W-:-:S03]  /*05a0*/  FFMA R22, R25, R24, R22 ;  /* 0x0000001819167223 */ /* 0x000fc60000000016 */
        /* <DEDUP_REMOVED lines=8> */
[----:B------:R-:W-:Y:S02]  /*0630*/  IMAD R21, R0, 0x8, R21 ;  /* 0x0000000800157824 */ /* 0x000fe400078e0215 */
[----:B---3--:R-:W-:Y:S01]  /*0640*/  FFMA R4, R23, R4, R22 ;  /* 0x0000000417047223 */ /* 0x008fe20000000016 */
[----:B------:R-:W-:-:S03]  /*0650*/  IADD3 R22, P0, PT, R2, 0x20, RZ ;  /* 0x0000002002167810 */ /* 0x000fc60007f1e0ff */
[----:B--2---:R-:W-:-:S04]  /*0660*/  FFMA R4, R27, R6, R4 ;  /* 0x000000061b047223 */ /* 0x004fc80000000004 */
[----:B----4-:R-:W-:Y:S01]  /*0670*/  FFMA R4, R5, R8, R4 ;  /* 0x0000000805047223 */ /* 0x010fe20000000004 */
[----:B------:R-:W-:-:S03]  /*0680*/  IMAD.X R23, RZ, RZ, R3, P0 ;  /* 0x000000ffff177224 */ /* 0x000fc600000e0603 */
[----:B-----5:R-:W-:Y:S01]  /*0690*/  FFMA R8, R29, R10, R4 ;  /* 0x0000000a1d087223 */ /* 0x020fe20000000004 */
[----:B------:R-:W-:Y:S06]  /*06a0*/  BRA.U UP1, `(.L_x_14) ;  /* 0xfffffff901e47547 */ /* 0x000fec000b83ffff */
.L_x_13:
[----:B------:R-:W-:Y:S05]  /*06b0*/  BRA.U !UP0, `(.L_x_12) ;  /* 0x0000000508347547 */ /* 0x000fea000b800000 */
[----:B------:R-:W-:Y:S02]  /*06c0*/  UISETP.GE.U32.AND UP0, UPT, UR7, 0x4, UPT ;  /* 0x000000040700788c */ /* 0x000fe4000bf06070 */
[----:B------:R-:W-:-:S04]  /*06d0*/  ULOP3.LUT UR5, UR6, 0x3, URZ, 0xc0, !UPT ;  /* 0x0000000306057892 */ /* 0x000fc8000f8ec0ff */
[----:B------:R-:W-:-:S03]  /*06e0*/  UISETP.NE.AND UP1, UPT, UR5, URZ, UPT ;  /* 0x000000ff0500728c */ /* 0x000fc6000bf25270 */
[----:B------:R-:W-:Y:S08]  /*06f0*/  BRA.U !UP0, `(.L_x_15) ;  /* 0x0000000108907547 */ /* 0x000ff0000b800000 */
[----:B------:R-:W0:Y:S01]  /*0700*/  LDCU.64 UR8, c[0x0][0x388] ;  /* 0x00007100ff0877ac */ /* 0x000e220008000a00 */
[----:B------:R-:W1:Y:S01]  /*0710*/  LDC.64 R2, c[0x0][0x380] ;  /* 0x0000e000ff027b82 */ /* 0x000e620000000a00 */
[----:B------:R-:W-:-:S04]  /*0720*/  IMAD R4, R15, R0, RZ ;  /* 0x000000000f047224 */ /* 0x000fc800078e02ff */
[----:B------:R-:W-:Y:S01]  /*0730*/  IMAD.IADD R5, R4, 0x1, R0 ;  /* 0x0000000104057824 */ /* 0x000fe200078e0200 */
[----:B------:R-:W-:-:S04]  /*0740*/  IADD3 R9, P0, PT, R13, R4, RZ ;  /* 0x000000040d097210 */ /* 0x000fc80007f1e0ff */
[----:B------:R-:W-:Y:S02]  /*0750*/  IADD3 R7, P1, PT, R13, R5, RZ ;  /* 0x000000050d077210 */ /* 0x000fe40007f3e0ff */
[----:B------:R-:W-:Y:S01]  /*0760*/  LEA.HI.X.SX32 R12, R4, RZ, 0x1, P0 ;  /* 0x000000ff040c7211 */ /* 0x000fe200000f0eff */
[C---:B------:R-:W-:Y:S01]  /*0770*/  IMAD.IADD R4, R5.reuse, 0x1, R0 ;  /* 0x0000000105047824 */ /* 0x040fe200078e0200 */
[----:B------:R-:W-:Y:S02]  /*0780*/  LEA.HI.X.SX32 R10, R5, RZ, 0x1, P1 ;  /* 0x000000ff050a7211 */ /* 0x000fe400008f0eff */
[----:B0-----:R-:W-:Y:S02]  /*0790*/  LEA R16, P0, R9, UR8, 0x2 ;  /* 0x0000000809107c11 */ /* 0x001fe4000f8010ff */
[----:B------:R-:W-:Y:S02]  /*07a0*/  LEA R6, P1, R7, UR8, 0x2 ;  /* 0x0000000807067c11 */ /* 0x000fe4000f8210ff */
[----:B------:R-:W-:-:S02]  /*07b0*/  LEA.HI.X R17, R9, UR9, R12, 0x2, P0 ;  /* 0x0000000909117c11 */ /* 0x000fc400080f140c */
[----:B------:R-:W-:Y:S01]  /*07c0*/  LEA.HI.X R7, R7, UR9, R10, 0x2, P1 ;  /* 0x0000000907077c11 */ /* 0x000fe200088f140a */
[C---:B------:R-:W-:Y:S01]  /*07d0*/  IMAD.IADD R10, R4.reuse, 0x1, R0 ;  /* 0x00000001040a7824 */ /* 0x040fe200078e0200 */
[----:B------:R-:W-:Y:S01]  /*07e0*/  IADD3 R5, P0, PT, R13, R4, RZ ;  /* 0x000000040d057210 */ /* 0x000fe20007f1e0ff */
[----:B-1----:R-:W-:Y:S01]  /*07f0*/  IMAD.WIDE.U32 R2, R15, 0x4, R2 ;  /* 0x000000040f027825 */ /* 0x002fe200078e0002 */
[----:B------:R-:W2:Y:S02]  /*0800*/  LDG.E R16, desc[UR10][R16.64] ;  /* 0x0000000a10107981 */ /* 0x000ea4000c1e1900 */
[----:B------:R-:W-:Y:S02]  /*0810*/  LEA.HI.X.SX32 R12, R4, RZ, 0x1, P0 ;  /* 0x000000ff040c7211 */ /* 0x000fe400000f0eff */
[----:B------:R-:W-:Y:S01]  /*0820*/  LEA R4, P0, R5, UR8, 0x2 ;  /* 0x0000000805047c11 */ /* 0x000fe2000f8010ff */
[----:B------:R-:W2:Y:S01]  /*0830*/  LDG.E R9, desc[UR10][R2.64] ;  /* 0x0000000a02097981 */ /* 0x000ea2000c1e1900 */
[----:B------:R-:W-:-:S02]  /*0840*/  IADD3 R11, P1, PT, R13, R10, RZ ;  /* 0x0000000a0d0b7210 */ /* 0x000fc40007f3e0ff */
[----:B------:R-:W-:Y:S01]  /*0850*/  LEA.HI.X R5, R5, UR9, R12, 0x2, P0 ;  /* 0x0000000905057c11 */ /* 0x000fe200080f140c */
[----:B------:R-:W3:Y:S01]  /*0860*/  LDG.E R6, desc[UR10][R6.64] ;  /* 0x0000000a06067981 */ /* 0x000ee2000c1e1900 */
[----:B------:R-:W-:Y:S02]  /*0870*/  LEA.HI.X.SX32 R14, R10, RZ, 0x1, P1 ;  /* 0x000000ff0a0e7211 */ /* 0x000fe400008f0eff */
[C---:B------:R-:W-:Y:S01]  /*0880*/  LEA R10, P0, R11.reuse, UR8, 0x2 ;  /* 0x000000080b0a7c11 */ /* 0x040fe2000f8010ff */
[----:B------:R-:W3:Y:S03]  /*0890*/  LDG.E R12, desc[UR10][R2.64+0x4] ;  /* 0x0000040a020c7981 */ /* 0x000ee6000c1e1900 */
[----:B------:R-:W-:Y:S01]  /*08a0*/  LEA.HI.X R11, R11, UR9, R14, 0x2, P0 ;  /* 0x000000090b0b7c11 */ /* 0x000fe200080f140e */
[----:B------:R-:W4:Y:S04]  /*08b0*/  LDG.E R4, desc[UR10][R4.64] ;  /* 0x0000000a04047981 */ /* 0x000f28000c1e1900 */
[----:B------:R-:W4:Y:S04]  /*08c0*/  LDG.E R14, desc[UR10][R2.64+0x8] ;  /* 0x0000080a020e7981 */ /* 0x000f28000c1e1900 */
[----:B------:R-:W5:Y:S04]  /*08d0*/  LDG.E R10, desc[UR10][R10.64] ;  /* 0x0000000a0a0a7981 */ /* 0x000f68000c1e1900 */
[----:B------:R-:W5:Y:S01]  /*08e0*/  LDG.E R18, desc[UR10][R2.64+0xc] ;  /* 0x00000c0a02127981 */ /* 0x000f62000c1e1900 */
[----:B------:R-:W-:-:S02]  /*08f0*/  VIADD R15, R15, 0x4 ;  /* 0x000000040f0f7836 */ /* 0x000fc40000000000 */
[----:B--2---:R-:W-:-:S04]  /*0900*/  FFMA R9, R9, R16, R8 ;  /* 0x0000001009097223 */ /* 0x004fc80000000008 */
[----:B---3--:R-:W-:-:S04]  /*0910*/  FFMA R9, R12, R6, R9 ;  /* 0x000000060c097223 */ /* 0x008fc80000000009 */
[----:B----4-:R-:W-:-:S04]  /*0920*/  FFMA R9, R14, R4, R9 ;  /* 0x000000040e097223 */ /* 0x010fc80000000009 */
[----:B-----5:R-:W-:-:S07]  /*0930*/  FFMA R8, R18, R10, R9 ;  /* 0x0000000a12087223 */ /* 0x020fce0000000009 */
.L_x_15:
        /* <DEDUP_REMOVED lines=10> */
[----:B------:R-:W-:Y:S02]  /*09e0*/  IADD3 R7, P0, PT, R13, R6, RZ ;  /* 0x000000060d077210 */ /* 0x000fe40007f1e0ff */
[----:B------:R-:W-:Y:S02]  /*09f0*/  LEA.HI.X.SX32 R10, R4, RZ, 0x1, P1 ;  /* 0x000000ff040a7211 */ /* 0x000fe400008f0eff */
[----:B------:R-:W-:Y:S02]  /*0a00*/  LEA.HI.X.SX32 R12, R6, RZ, 0x1, P0 ;  /* 0x000000ff060c7211 */ /* 0x000fe400000f0eff */
[----:B-1----:R-:W-:Y:S02]  /*0a10*/  LEA R4, P1, R5, UR4, 0x2 ;  /* 0x0000000405047c11 */ /* 0x002fe4000f8210ff */
[----:B------:R-:W-:Y:S02]  /*0a20*/  LEA R6, P0, R7, UR4, 0x2 ;  /* 0x0000000407067c11 */ /* 0x000fe4000f8010ff */
[----:B------:R-:W-:Y:S01]  /*0a30*/  LEA.HI.X R5, R5, UR5, R10, 0x2, P1 ;  /* 0x0000000505057c11 */ /* 0x000fe200088f140a */
[----:B0-----:R-:W-:Y:S01]  /*0a40*/  IMAD.WIDE.U32 R2, R15, 0x4, R2 ;  /* 0x000000040f027825 */ /* 0x001fe200078e0002 */
[----:B------:R-:W-:-:S03]  /*0a50*/  LEA.HI.X R7, R7, UR5, R12, 0x2, P0 ;  /* 0x0000000507077c11 */ /* 0x000fc600080f140c */
[----:B------:R-:W2:Y:S04]  /*0a60*/  LDG.E R4, desc[UR10][R4.64] ;  /* 0x0000000a04047981 */ /* 0x000ea8000c1e1900 */
[----:B------:R-:W2:Y:S04]  /*0a70*/  LDG.E R9, desc[UR10][R2.64] ;  /* 0x0000000a02097981 */ /* 0x000ea8000c1e1900 */
[----:B------:R-:W3:Y:S04]  /*0a80*/  LDG.E R6, desc[UR10][R6.64] ;  /* 0x0000000a06067981 */ /* 0x000ee8000c1e1900 */
[----:B------:R-:W3:Y:S01]  /*0a90*/  LDG.E R11, desc[UR10][R2.64+0x4] ;  /* 0x0000040a020b7981 */ /* 0x000ee2000c1e1900 */
[----:B------:R-:W-:-:S02]  /*0aa0*/  VIADD R15, R15, 0x2 ;  /* 0x000000020f0f7836 */ /* 0x000fc40000000000 */
[----:B--2---:R-:W-:-:S04]  /*0ab0*/  FFMA R8, R9, R4, R8 ;  /* 0x0000000409087223 */ /* 0x004fc80000000008 */
[----:B---3--:R-:W-:-:S07]  /*0ac0*/  FFMA R8, R11, R6, R8 ;  /* 0x000000060b087223 */ /* 0x008fce0000000008 */
.L_x_16:
        /* <DEDUP_REMOVED lines=8> */
[----:B0-----:R-:W-:-:S04]  /*0b50*/  IMAD.WIDE.U32 R2, R15, 0x4, R2 ;  /* 0x000000040f027825 */ /* 0x001fc800078e0002 */
[----:B------:R-:W2:Y:S04]  /*0b60*/  LDG.E R4, desc[UR10][R4.64] ;  /* 0x0000000a04047981 */ /* 0x000ea8000c1e1900 */
[----:B------:R-:W2:Y:S02]  /*0b70*/  LDG.E R3, desc[UR10][R2.64] ;  /* 0x0000000a02037981 */ /* 0x000ea4000c1e1900 */
[----:B--2---:R-:W-:-:S07]  /*0b80*/  FFMA R8, R3, R4, R8 ;  /* 0x0000000403087223 */ /* 0x004fce0000000008 */
.L_x_12:
[----:B------:R-:W0:Y:S02]  /*0b90*/  LDCU.64 UR4, c[0x0][0x390] ;  /* 0x00007200ff0477ac */ /* 0x000e240008000a00 */
[----:B0-----:R-:W-:-:S04]  /*0ba0*/  LEA R2, P0, R13, UR4, 0x2 ;  /* 0x000000040d027c11 */ /* 0x001fc8000f8010ff */
[----:B------:R-:W-:-:S05]  /*0bb0*/  LEA.HI.X R3, R13, UR5, RZ, 0x2, P0 ;  /* 0x000000050d037c11 */ /* 0x000fca00080f14ff */
[----:B------:R-:W-:Y:S01]  /*0bc0*/  STG.E desc[UR10][R2.64], R8 ;  /* 0x0000000802007986 */ /* 0x000fe2000c10190a */
[----:B------:R-:W-:Y:S05]  /*0bd0*/  EXIT ;  /* 0x000000000000794d */ /* 0x000fea0003800000 */
.L_x_17:
        /* <DEDUP_REMOVED lines=10> */
.L_x_47:


//--------------------- .text._Z26_hhlpLinearBackwardWeightsILi32EsEvPKT0_S2_PS0_ii --------------------------
	.section	.text._Z26_hhlpLinearBackwardWeightsILi32EsEvPKT0_S2_PS0_ii,"ax",@progbits
	.align	128
        .global         _Z26_hhlpLinearBackwardWeightsILi32EsEvPKT0_S2_PS0_ii
        .type           _Z26_hhlpLinearBackwardWeightsILi32EsEvPKT0_S2_PS0_ii,@function
        .size           _Z26_hhlpLinearBackwardWeightsILi32EsEvPKT0_S2_PS0_ii,(.L_x_48 - _Z26_hhlpLinearBackwardWeightsILi32EsEvPKT0_S2_PS0_ii)
        .other          _Z26_hhlpLinearBackwardWeightsILi32EsEvPKT0_S2_PS0_ii,@"STO_CUDA_ENTRY STV_DEFAULT"
_Z26_hhlpLinearBackwardWeightsILi32EsEvPKT0_S2_PS0_ii:
.text._Z26_hhlpLinearBackwardWeightsILi32EsEvPKT0_S2_PS0_ii:
[----:B------:R-:W-:Y:S01]  /*0000*/  LDC R1, c[0x0][0x37c] ;  /* 0x0000df00ff017b82 */ /* 0x000fe20000000800 */
[----:B------:R-:W0:Y:S01]  /*0010*/  S2R R0, SR_CTAID.X ;  /* 0x0000000000007919 */ /* 0x000e220000002500 */
[----:B------:R-:W1:Y:S01]  /*0020*/  LDCU.64 UR6, c[0x0][0x398] ;  /* 0x00007300ff0677ac */ /* 0x000e620008000a00 */
[----:B------:R-:W0:Y:S01]  /*0030*/  S2R R3, SR_TID.X ;  /* 0x0000000000037919 */ /* 0x000e220000002100 */
[----:B------:R-:W2:Y:S01]  /*0040*/  S2R R9, SR_CTAID.Y ;  /* 0x0000000000097919 */ /* 0x000ea20000002600 */
[----:B------:R-:W2:Y:S01]  /*0050*/  S2R R2, SR_TID.Y ;  /* 0x0000000000027919 */ /* 0x000ea20000002200 */
[----:B0-----:R-:W-:-:S04]  /*0060*/  LEA R0, R0, R3, 0x5 ;  /* 0x0000000300007211 */ /* 0x001fc800078e28ff */
[----:B-1----:R-:W-:Y:S02]  /*0070*/  ISETP.GE.AND P0, PT, R0, UR7, PT ;  /* 0x0000000700007c0c */ /* 0x002fe4000bf06270 */
[----:B--2---:R-:W-:-:S04]  /*0080*/  LEA R9, R9, R2, 0x5 ;  /* 0x0000000209097211 */ /* 0x004fc800078e28ff */
[----:B------:R-:W-:-:S13]  /*0090*/  ISETP.GE.OR P0, PT, R9, UR6, P0 ;  /* 0x0000000609007c0c */ /* 0x000fda0008706670 */
[----:B------:R-:W-:Y:S05]  /*00a0*/  @P0 EXIT ;  /* 0x000000000000094d */ /* 0x000fea0003800000 */
[----:B------:R-:W0:Y:S01]  /*00b0*/  LDC.64 R2, c[0x0][0x380] ;  /* 0x0000e000ff027b82 */ /* 0x000e220000000a00 */
[----:B------:R-:W1:Y:S07]  /*00c0*/  LDCU.64 UR4, c[0x0][0x358] ;  /* 0x00006b00ff0477ac */ /* 0x000e6e0008000a00 */
[----:B------:R-:W2:Y:S08]  /*00d0*/  LDC.64 R4, c[0x0][0x388] ;  /* 0x0000e200ff047b82 */ /* 0x000eb00000000a00 */
[----:B------:R-:W3:Y:S01]  /*00e0*/  LDC.64 R6, c[0x0][0x390] ;  /* 0x0000e400ff067b82 */ /* 0x000ee20000000a00 */
[----:B0-----:R-:W-:-:S06]  /*00f0*/  IMAD.WIDE.U32 R2, R9, 0x2, R2 ;  /* 0x0000000209027825 */ /* 0x001fcc00078e0002 */
[----:B-1----:R-:W4:Y:S01]  /*0100*/  LDG.E.U16 R2, desc[UR4][R2.64] ;  /* 0x0000000402027981 */ /* 0x002f22000c1e1500 */
[----:B--2---:R-:W-:-:S06]  /*0110*/  IMAD.WIDE R4, R0, 0x2, R4 ;  /* 0x0000000200047825 */ /* 0x004fcc00078e0204 */
[----:B------:R-:W2:Y:S01]  /*0120*/  LDG.E.U16 R4, desc[UR4][R4.64] ;  /* 0x0000000404047981 */ /* 0x000ea2000c1e1500 */
[----:B------:R-:W-:-:S04]  /*0130*/  IMAD R9, R9, UR7, R0 ;  /* 0x0000000709097c24 */ /* 0x000fc8000f8e0200 */
[----:B---3--:R-:W-:Y:S01]  /*0140*/  IMAD.WIDE R6, R9, 0x2, R6 ;  /* 0x0000000209067825 */ /* 0x008fe200078e0206 */
[----:B----4-:R-:W-:-:S04]  /*0150*/  PRMT R8, R2, 0x9910, RZ ;  /* 0x0000991002087816 */ /* 0x010fc800000000ff */
[----:B------:R-:W-:Y:S02]  /*0160*/  MOV R0, R8 ;  /* 0x0000000800007202 */ /* 0x000fe40000000f00 */
[----:B--2---:R-:W-:-:S05]  /*0170*/  PRMT R11, R4, 0x9910, RZ ;  /* 0x00009910040b7816 */ /* 0x004fca00000000ff */
[----:B------:R-:W-:-:S05]  /*0180*/  IMAD R9, R0, R11, RZ ;  /* 0x0000000b00097224 */ /* 0x000fca00078e02ff */
[----:B------:R-:W-:Y:S01]  /*0190*/  STG.E.U16 desc[UR4][R6.64], R9 ;  /* 0x0000000906007986 */ /* 0x000fe2000c101504 */
[----:B------:R-:W-:Y:S05]  /*01a0*/  EXIT ;  /* 0x000000000000794d */ /* 0x000fea0003800000 */
.L_x_18:
        /* <DEDUP_REMOVED lines=13> */
.L_x_48:


//--------------------- .text._Z26_hhlpLinearBackwardWeightsILi32EdEvPKT0_S2_PS0_ii --------------------------
	.section	.text._Z26_hhlpLinearBackwardWeightsILi32EdEvPKT0_S2_PS0_ii,"ax",@progbits
	.align	128
        .global         _Z26_hhlpLinearBackwardWeightsILi32EdEvPKT0_S2_PS0_ii
        .type           _Z26_hhlpLinearBackwardWeightsILi32EdEvPKT0_S2_PS0_ii,@function
        .size           _Z26_hhlpLinearBackwardWeightsILi32EdEvPKT0_S2_PS0_ii,(.L_x_49 - _Z26_hhlpLinearBackwardWeightsILi32EdEvPKT0_S2_PS0_ii)
        .other          _Z26_hhlpLinearBackwardWeightsILi32EdEvPKT0_S2_PS0_ii,@"STO_CUDA_ENTRY STV_DEFAULT"
_Z26_hhlpLinearBackwardWeightsILi32EdEvPKT0_S2_PS0_ii:
.text._Z26_hhlpLinearBackwardWeightsILi32EdEvPKT0_S2_PS0_ii:
        /* <DEDUP_REMOVED lines=16> */
[----:B-1----:R-:W4:Y:S01]  /*0100*/  LDG.E.64 R2, desc[UR4][R2.64] ;  /* 0x0000000402027981 */ /* 0x002f22000c1e1b00 */
[----:B--2---:R-:W-:-:S06]  /*0110*/  IMAD.WIDE R4, R0, 0x8, R4 ;  /* 0x0000000800047825 */ /* 0x004fcc00078e0204 */
[----:B------:R-:W4:Y:S01]  /*0120*/  LDG.E.64 R4, desc[UR4][R4.64] ;  /* 0x0000000404047981 */ /* 0x000f22000c1e1b00 */
[----:B------:R-:W-:-:S04]  /*0130*/  IMAD R11, R7, UR7, R0 ;  /* 0x00000007070b7c24 */ /* 0x000fc8000f8e0200 */
[----:B---3--:R-:W-:Y:S01]  /*0140*/  IMAD.WIDE R8, R11, 0x8, R8 ;  /* 0x000000080b087825 */ /* 0x008fe200078e0208 */
[----:B----4-:R-:W-:-:S07]  /*0150*/  DMUL R6, R2, R4 ;  /* 0x0000000402067228 */ /* 0x010fce0000000000 */
[----:B------:R-:W-:Y:S01]  /*0160*/  STG.E.64 desc[UR4][R8.64], R6 ;  /* 0x0000000608007986 */ /* 0x000fe2000c101b04 */
[----:B------:R-:W-:Y:S05]  /*0170*/  EXIT ;  /* 0x000000000000794d */ /* 0x000fea0003800000 */
.L_x_19:
        /* <DEDUP_REMOVED lines=16> */
.L_x_49:


//--------------------- .text._Z26_hhlpLinearBackwardWeightsILi32EfEvPKT0_S2_PS0_ii --------------------------
	.section	.text._Z26_hhlpLinearBackwardWeightsILi32EfEvPKT0_S2_PS0_ii,"ax",@progbits
	.align	128
        .global         _Z26_hhlpLinearBackwardWeightsILi32EfEvPKT0_S2_PS0_ii
        .type           _Z26_hhlpLinearBackwardWeightsILi32EfEvPKT0_S2_PS0_ii,@function
        .size           _Z26_hhlpLinearBackwardWeightsILi32EfEvPKT0_S2_PS0_ii,(.L_x_50 - _Z26_hhlpLinearBackwardWeightsILi32EfEvPKT0_S2_PS0_ii)
        .other          _Z26_hhlpLinearBackwardWeightsILi32EfEvPKT0_S2_PS0_ii,@"STO_CUDA_ENTRY STV_DEFAULT"
_Z26_hhlpLinearBackwardWeightsILi32EfEvPKT0_S2_PS0_ii:
.text._Z26_hhlpLinearBackwardWeightsILi32EfEvPKT0_S2_PS0_ii:
        /* <DEDUP_REMOVED lines=16> */
[----:B-1----:R-:W4:Y:S01]  /*0100*/  LDG.E R2, desc[UR4][R2.64] ;  /* 0x0000000402027981 */ /* 0x002f22000c1e1900 */
[----:B--2---:R-:W-:-:S06]  /*0110*/  IMAD.WIDE R4, R0, 0x4, R4 ;  /* 0x0000000400047825 */ /* 0x004fcc00078e0204 */
[----:B------:R-:W4:Y:S01]  /*0120*/  LDG.E R5, desc[UR4][R4.64] ;  /* 0x0000000404057981 */ /* 0x000f22000c1e1900 */
[----:B------:R-:W-:-:S04]  /*0130*/  IMAD R9, R9, UR7, R0 ;  /* 0x0000000709097c24 */ /* 0x000fc8000f8e0200 */
[----:B---3--:R-:W-:-:S04]  /*0140*/  IMAD.WIDE R6, R9, 0x4, R6 ;  /* 0x0000000409067825 */ /* 0x008fc800078e0206 */
[----:B----4-:R-:W-:-:S05]  /*0150*/  FMUL R9, R2, R5 ;  /* 0x0000000502097220 */ /* 0x010fca0000400000 */
[----:B------:R-:W-:Y:S01]  /*0160*/  STG.E desc[UR4][R6.64], R9 ;  /* 0x0000000906007986 */ /* 0x000fe2000c101904 */
[----:B------:R-:W-:Y:S05]  /*0170*/  EXIT ;  /* 0x000000000000794d */ /* 0x000fea0003800000 */
.L_x_20:
        /* <DEDUP_REMOVED lines=16> */
.L_x_50:


//--------------------- .text._Z23_hhlpLinearBackwardBiasILi32EsEvPKT0_PS0_i --------------------------
	.section	.text._Z23_hhlpLinearBackwardBiasILi32EsEvPKT0_PS0_i,"ax",@progbits
	.align	128
        .global         _Z23_hhlpLinearBackwardBiasILi32EsEvPKT0_PS0_i
        .type           _Z23_hhlpLinearBackwardBiasILi32EsEvPKT0_PS0_i,@function
        .size           _Z23_hhlpLinearBackwardBiasILi32EsEvPKT0_PS0_i,(.L_x_51 - _Z23_hhlpLinearBackwardBiasILi32EsEvPKT0_PS0_i)
        .other          _Z23_hhlpLinearBackwardBiasILi32EsEvPKT0_PS0_i,@"STO_CUDA_ENTRY STV_DEFAULT"
_Z23_hhlpLinearBackwardBiasILi32EsEvPKT0_PS0_i:
.text._Z23_hhlpLinearBackwardBiasILi32EsEvPKT0_PS0_i:
[----:B------:R-:W-:Y:S01]  /*0000*/  LDC R1, c[0x0][0x37c] ;  /* 0x0000df00ff017b82 */ /* 0x000fe20000000800 */
[----:B------:R-:W0:Y:S01]  /*0010*/  S2R R7, SR_CTAID.Y ;  /* 0x0000000000077919 */ /* 0x000e220000002600 */
[----:B------:R-:W1:Y:S01]  /*0020*/  LDCU UR4, c[0x0][0x390] ;  /* 0x00007200ff0477ac */ /* 0x000e620008000800 */
[----:B------:R-:W0:Y:S02]  /*0030*/  S2R R0, SR_TID.Y ;  /* 0x0000000000007919 */ /* 0x000e240000002200 */
[----:B0-----:R-:W-:-:S04]  /*0040*/  LEA R7, R7, R0, 0x5 ;  /* 0x0000000007077211 */ /* 0x001fc800078e28ff */
[----:B-1----:R-:W-:-:S13]  /*0050*/  ISETP.GE.AND P0, PT, R7, UR4, PT ;  /* 0x0000000407007c0c */ /* 0x002fda000bf06270 */
[----:B------:R-:W-:Y:S05]  /*0060*/  @P0 EXIT ;  /* 0x000000000000094d */ /* 0x000fea0003800000 */
[----:B------:R-:W0:Y:S01]  /*0070*/  LDC.64 R2, c[0x0][0x380] ;  /* 0x0000e000ff027b82 */ /* 0x000e220000000a00 */
[----:B------:R-:W1:Y:S07]  /*0080*/  LDCU.64 UR4, c[0x0][0x358] ;  /* 0x00006b00ff0477ac */ /* 0x000e6e0008000a00 */
[----:B------:R-:W2:Y:S01]  /*0090*/  LDC.64 R4, c[0x0][0x388] ;  /* 0x0000e200ff047b82 */ /* 0x000ea20000000a00 */
[----:B0-----:R-:W-:-:S06]  /*00a0*/  IMAD.WIDE.U32 R2, R7, 0x2, R2 ;  /* 0x0000000207027825 */ /* 0x001fcc00078e0002 */
[----:B-1----:R-:W3:Y:S01]  /*00b0*/  LDG.E.U16 R3, desc[UR4][R2.64] ;  /* 0x0000000402037981 */ /* 0x002ee2000c1e1500 */
[----:B--2---:R-:W-:-:S05]  /*00c0*/  IMAD.WIDE.U32 R4, R7, 0x2, R4 ;  /* 0x0000000207047825 */ /* 0x004fca00078e0004 */
[----:B---3--:R-:W-:Y:S01]  /*00d0*/  STG.E.U16 desc[UR4][R4.64], R3 ;  /* 0x0000000304007986 */ /* 0x008fe2000c101504 */
[----:B------:R-:W-:Y:S05]  /*00e0*/  EXIT ;  /* 0x000000000000794d */ /* 0x000fea0003800000 */
.L_x_21:
        /* <DEDUP_REMOVED lines=9> */
.L_x_51:


//--------------------- .text._Z23_hhlpLinearBackwardBiasILi32EdEvPKT0_PS0_i --------------------------
	.section	.text._Z23_hhlpLinearBackwardBiasILi32EdEvPKT0_PS0_i,"ax",@progbits
	.align	128
        .global         _Z23_hhlpLinearBackwardBiasILi32EdEvPKT0_PS0_i
        .type           _Z23_hhlpLinearBackwardBiasILi32EdEvPKT0_PS0_i,@function
        .size           _Z23_hhlpLinearBackwardBiasILi32EdEvPKT0_PS0_i,(.L_x_52 - _Z23_hhlpLinearBackwardBiasILi32EdEvPKT0_PS0_i)
        .other          _Z23_hhlpLinearBackwardBiasILi32EdEvPKT0_PS0_i,@"STO_CUDA_ENTRY STV_DEFAULT"
_Z23_hhlpLinearBackwardBiasILi32EdEvPKT0_PS0_i:
.text._Z23_hhlpLinearBackwardBiasILi32EdEvPKT0_PS0_i:
        /* <DEDUP_REMOVED lines=11> */
[----:B-1----:R-:W3:Y:S01]  /*00b0*/  LDG.E.64 R2, desc[UR4][R2.64] ;  /* 0x0000000402027981 */ /* 0x002ee2000c1e1b00 */
[----:B--2---:R-:W-:-:S05]  /*00c0*/  IMAD.WIDE.U32 R4, R7, 0x8, R4 ;  /* 0x0000000807047825 */ /* 0x004fca00078e0004 */
[----:B---3--:R-:W-:Y:S01]  /*00d0*/  STG.E.64 desc[UR4][R4.64], R2 ;  /* 0x0000000204007986 */ /* 0x008fe2000c101b04 */
[----:B------:R-:W-:Y:S05]  /*00e0*/  EXIT ;  /* 0x000000000000794d */ /* 0x000fea0003800000 */
.L_x_22:
        /* <DEDUP_REMOVED lines=9> */
.L_x_52:


//--------------------- .text._Z23_hhlpLinearBackwardBiasILi32EfEvPKT0_PS0_i --------------------------
	.section	.text._Z23_hhlpLinearBackwardBiasILi32EfEvPKT0_PS0_i,"ax",@progbits
	.align	128
        .global         _Z23_hhlpLinearBackwardBiasILi32EfEvPKT0_PS0_i
        .type           _Z23_hhlpLinearBackwardBiasILi32EfEvPKT0_PS0_i,@function
        .size           _Z23_hhlpLinearBackwardBiasILi32EfEvPKT0_PS0_i,(.L_x_53 - _Z23_hhlpLinearBackwardBiasILi32EfEvPKT0_PS0_i)
        .other          _Z23_hhlpLinearBackwardBiasILi32EfEvPKT0_PS0_i,@"STO_CUDA_ENTRY STV_DEFAULT"
_Z23_hhlpLinearBackwardBiasILi32EfEvPKT0_PS0_i:
.text._Z23_hhlpLinearBackwardBiasILi32EfEvPKT0_PS0_i:
        /* <DEDUP_REMOVED lines=11> */
[----:B-1----:R-:W3:Y:S01]  /*00b0*/  LDG.E R3, desc[UR4][R2.64] ;  /* 0x0000000402037981 */ /* 0x002ee2000c1e1900 */
[----:B--2---:R-:W-:-:S05]  /*00c0*/  IMAD.WIDE.U32 R4, R7, 0x4, R4 ;  /* 0x0000000407047825 */ /* 0x004fca00078e0004 */
[----:B---3--:R-:W-:Y:S01]  /*00d0*/  STG.E desc[UR4][R4.64], R3 ;  /* 0x0000000304007986 */ /* 0x008fe2000c101904 */
[----:B------:R-:W-:Y:S05]  /*00e0*/  EXIT ;  /* 0x000000000000794d */ /* 0x000fea0003800000 */
.L_x_23:
        /* <DEDUP_REMOVED lines=9> */
.L_x_53:


//--------------------- .text._Z18_hhlpLinearForwardILi32EsEvPKT0_S2_S2_PS0_ii --------------------------
	.section	.text._Z18_hhlpLinearForwardILi32EsEvPKT0_S2_S2_PS0_ii,"ax",@progbits
	.align	128
        .global         _Z18_hhlpLinearForwardILi32EsEvPKT0_S2_S2_PS0_ii
        .type           _Z18_hhlpLinearForwardILi32EsEvPKT0_S2_S2_PS0_ii,@function
        .size           _Z18_hhlpLinearForwardILi32EsEvPKT0_S2_S2_PS0_ii,(.L_x_54 - _Z18_hhlpLinearForwardILi32EsEvPKT0_S2_S2_PS0_ii)
        .other          _Z18_hhlpLinearForwardILi32EsEvPKT0_S2_S2_PS0_ii,@"STO_CUDA_ENTRY STV_DEFAULT"
_Z18_hhlpLinearForwardILi32EsEvPKT0_S2_S2_PS0_ii:
.text._Z18_hhlpLinearForwardILi32EsEvPKT0_S2_S2_PS0_ii:
[----:B------:R-:W-:Y:S01]  /*0000*/  LDC R1, c[0x0][0x37c] ;  /* 0x0000df00ff017b82 */ /* 0x000fe20000000800 */
[----:B------:R-:W0:Y:S01]  /*0010*/  S2R R0, SR_CTAID.Y ;  /* 0x0000000000007919 */ /* 0x000e220000002600 */
[----:B------:R-:W1:Y:S01]  /*0020*/  LDCU UR4, c[0x0][0x3a4] ;  /* 0x00007480ff0477ac */ /* 0x000e620008000800 */
[----:B------:R-:W0:Y:S02]  /*0030*/  S2R R3, SR_TID.Y ;  /* 0x0000000000037919 */ /* 0x000e240000002200 */
[----:B0-----:R-:W-:-:S05]  /*0040*/  IMAD R0, R0, 0x20, R3 ;  /* 0x0000002000007824 */ /* 0x001fca00078e0203 */
[----:B-1----:R-:W-:-:S13]  /*0050*/  ISETP.GE.AND P0, PT, R0, UR4, PT ;  /* 0x0000000400007c0c */ /* 0x002fda000bf06270 */
[----:B------:R-:W-:Y:S05]  /*0060*/  @P0 EXIT ;  /* 0x000000000000094d */ /* 0x000fea0003800000 */
[----:B------:R-:W0:Y:S01]  /*0070*/  LDCU UR6, c[0x0][0x3a0] ;  /* 0x00007400ff0677ac */ /* 0x000e220008000800 */
[----:B------:R-:W-:Y:S01]  /*0080*/  PRMT R15, RZ, 0x7610, R15 ;  /* 0x00007610ff0f7816 */ /* 0x000fe2000000000f */
[----:B------:R-:W1:Y:S01]  /*0090*/  LDCU.64 UR10, c[0x0][0x358] ;  /* 0x00006b00ff0a77ac */ /* 0x000e620008000a00 */
[----:B0-----:R-:W-:-:S09]  /*00a0*/  UISETP.GE.AND UP0, UPT, UR6, 0x1, UPT ;  /* 0x000000010600788c */ /* 0x001fd2000bf06270 */
[----:B-1----:R-:W-:Y:S05]  /*00b0*/  BRA.U !UP0, `(.L_x_24) ;  /* 0x0000001108347547 */ /* 0x002fea000b800000 */
[----:B------:R-:W-:Y:S02]  /*00c0*/  UISETP.GE.U32.AND UP1, UPT, UR6, 0x10, UPT ;  /* 0x000000100600788c */ /* 0x000fe4000bf26070 */
[----:B------:R-:W-:Y:S01]  /*00d0*/  IMAD R6, R0, UR6, RZ ;  /* 0x0000000600067c24 */ /* 0x000fe2000f8e02ff */
[----:B------:R-:W-:Y:S01]  /*00e0*/  ULOP3.LUT UR7, UR6, 0xf, URZ, 0xc0, !UPT ;  /* 0x0000000f06077892 */ /* 0x000fe2000f8ec0ff */
[----:B------:R-:W-:Y:S01]  /*00f0*/  PRMT R15, RZ, 0x7610, R15 ;  /* 0x00007610ff0f7816 */ /* 0x000fe2000000000f */
[----:B------:R-:W-:Y:S02]  /*0100*/  IMAD.MOV.U32 R7, RZ, RZ, RZ ;  /* 0x000000ffff077224 */ /* 0x000fe400078e00ff */
[----:B------:R-:W-:Y:S01]  /*0110*/  SHF.R.S32.HI R9, RZ, 0x1f, R6 ;  /* 0x0000001fff097819 */ /* 0x000fe20000011406 */
[----:B------:R-:W-:Y:S01]  /*0120*/  UISETP.NE.AND UP0, UPT, UR7, URZ, UPT ;  /* 0x000000ff0700728c */ /* 0x000fe2000bf05270 */
[----:B------:R-:W-:Y:S10]  /*0130*/  BRA.U !UP1, `(.L_x_25) ;  /* 0x0000000909107547 */ /* 0x000ff4000b800000 */
[----:B------:R-:W0:Y:S01]  /*0140*/  LDCU.64 UR4, c[0x0][0x390] ;  /* 0x00007200ff0477ac */ /* 0x000e220008000a00 */
[----:B------:R-:W-:Y:S01]  /*0150*/  PRMT R15, RZ, 0x7610, R15 ;  /* 0x00007610ff0f7816 */ /* 0x000fe2000000000f */
[----:B------:R-:W1:Y:S01]  /*0160*/  LDCU.64 UR8, c[0x0][0x380] ;  /* 0x00007000ff0877ac */ /* 0x000e620008000a00 */
[----:B0-----:R-:W-:Y:S01]  /*0170*/  UIADD3 UR4, UP1, UPT, UR4, 0x10, URZ ;  /* 0x0000001004047890 */ /* 0x001fe2000ff3e0ff */
[----:B-1----:R-:W-:Y:S01]  /*0180*/  LEA R2, P0, R6, UR8, 0x1 ;  /* 0x0000000806027c11 */ /* 0x002fe2000f8008ff */
[----:B------:R-:W-:-:S04]  /*0190*/  ULOP3.LUT UR8, UR6, 0x7ffffff0, URZ, 0xc0, !UPT ;  /* 0x7ffffff006087892 */ /* 0x000fc8000f8ec0ff */
[----:B------:R-:W-:Y:S01]  /*01a0*/  IMAD.U32 R4, RZ, RZ, UR4 ;  /* 0x00000004ff047e24 */ /* 0x000fe2000f8e00ff */
[----:B------:R-:W-:Y:S01]  /*01b0*/  UIADD3.X UR5, UPT, UPT, URZ, UR5, URZ, UP1, !UPT ;  /* 0x00000005ff057290 */ /* 0x000fe20008ffe4ff */
[----:B------:R-:W-:Y:S01]  /*01c0*/  LEA.HI.X R3, R6, UR9, R9, 0x1, P0 ;  /* 0x0000000906037c11 */ /* 0x000fe200080f0c09 */
[----:B------:R-:W-:Y:S01]  /*01d0*/  UIADD3 UR9, UPT, UPT, -UR8, URZ, URZ ;  /* 0x000000ff08097290 */ /* 0x000fe2000fffe1ff */
[----:B------:R-:W-:Y:S01]  /*01e0*/  IADD3 R2, P0, PT, R2, 0x10, RZ ;  /* 0x0000001002027810 */ /* 0x000fe20007f1e0ff */
[----:B------:R-:W-:Y:S02]  /*01f0*/  IMAD.U32 R7, RZ, RZ, UR8 ;  /* 0x00000008ff077e24 */ /* 0x000fe4000f8e00ff */
[----:B------:R-:W-:Y:S02]  /*0200*/  IMAD.U32 R5, RZ, RZ, UR5 ;  /* 0x00000005ff057e24 */ /* 0x000fe4000f8e00ff */
[----:B------:R-:W-:-:S08]  /*0210*/  IMAD.X R3, RZ, RZ, R3, P0 ;  /* 0x000000ffff037224 */ /* 0x000fd000000e0603 */
.L_x_26:
[----:B------:R-:W2:Y:S04]  /*0220*/  LDG.E.U16 R16, desc[UR10][R2.64+-0x10] ;  /* 0xfffff00a02107981 */ /* 0x000ea8000c1e1500 */
[----:B------:R-:W3:Y:S04]  /*0230*/  LDG.E.U16 R25, desc[UR10][R4.64+-0x10] ;  /* 0xfffff00a04197981 */ /* 0x000ee8000c1e1500 */
[----:B------:R-:W4:Y:S04]  /*0240*/  LDG.E.U16 R17, desc[UR10][R4.64+-0xe] ;  /* 0xfffff20a04117981 */ /* 0x000f28000c1e1500 */
[----:B------:R-:W5:Y:S04]  /*0250*/  LDG.E.U16 R18, desc[UR10][R2.64+-0xe] ;  /* 0xfffff20a02127981 */ /* 0x000f68000c1e1500 */
        /* <DEDUP_REMOVED lines=11> */
[----:B------:R-:W5:Y:S01]  /*0310*/  LDG.E.U16 R14, desc[UR10][R4.64+-0x2] ;  /* 0xfffffe0a040e7981 */ /* 0x000f62000c1e1500 */
[----:B------:R-:W-:-:S02]  /*0320*/  PRMT R15, R15, 0x9910, RZ ;  /* 0x000099100f0f7816 */ /* 0x000fc400000000ff */
[----:B--2---:R-:W-:Y:S02]  /*0330*/  PRMT R16, R16, 0x9910, RZ ;  /* 0x0000991010107816 */ /* 0x004fe400000000ff */
[----:B---3--:R-:W-:Y:S02]  /*0340*/  PRMT R25, R25, 0x9910, RZ ;  /* 0x0000991019197816 */ /* 0x008fe400000000ff */
[----:B----4-:R-:W-:-:S03]  /*0350*/  PRMT R26, R17, 0x9910, RZ ;  /* 0x00009910111a7816 */ /* 0x010fc600000000ff */
[----:B------:R-:W-:Y:S02]  /*0360*/  IMAD R25, R16, R25, R15 ;  /* 0x0000001910197224 */ /* 0x000fe400078e020f */
[----:B------:R-:W2:Y:S04]  /*0370*/  LDG.E.U16 R15, desc[UR10][R2.64] ;  /* 0x0000000a020f7981 */ /* 0x000ea8000c1e1500 */
[----:B------:R-:W3:Y:S01]  /*0380*/  LDG.E.U16 R16, desc[UR10][R4.64] ;  /* 0x0000000a04107981 */ /* 0x000ee2000c1e1500 */
[----:B-----5:R-:W-:Y:S02]  /*0390*/  PRMT R18, R18, 0x9910, RZ ;  /* 0x0000991012127816 */ /* 0x020fe400000000ff */
[----:B------:R-:W-:Y:S01]  /*03a0*/  PRMT R17, R25, 0x9910, RZ ;  /* 0x0000991019117816 */ /* 0x000fe200000000ff */
[----:B------:R-:W-:Y:S01]  /*03b0*/  IMAD.MOV.U32 R25, RZ, RZ, R26 ;  /* 0x000000ffff197224 */ /* 0x000fe200078e001a */
[----:B------:R-:W-:-:S03]  /*03c0*/  PRMT R26, R19, 0x9910, RZ ;  /* 0x00009910131a7816 */ /* 0x000fc600000000ff */
[----:B------:R-:W-:Y:S01]  /*03d0*/  IMAD R25, R18, R25, R17 ;  /* 0x0000001912197224 */ /* 0x000fe200078e0211 */
[----:B------:R-:W-:Y:S01]  /*03e0*/  PRMT R20, R20, 0x9910, RZ ;  /* 0x0000991014147816 */ /* 0x000fe200000000ff */
[----:B------:R-:W4:Y:S03]  /*03f0*/  LDG.E.U16 R17, desc[UR10][R2.64+0x2] ;  /* 0x0000020a02117981 */ /* 0x000f26000c1e1500 */
[----:B------:R-:W-:Y:S01]  /*0400*/  PRMT R19, R25, 0x9910, RZ ;  /* 0x0000991019137816 */ /* 0x000fe200000000ff */
[----:B------:R-:W5:Y:S01]  /*0410*/  LDG.E.U16 R18, desc[UR10][R4.64+0x2] ;  /* 0x0000020a04127981 */ /* 0x000f62000c1e1500 */
[----:B------:R-:W-:Y:S01]  /*0420*/  IMAD.MOV.U32 R25, RZ, RZ, R26 ;  /* 0x000000ffff197224 */ /* 0x000fe200078e001a */
[----:B------:R-:W-:Y:S02]  /*0430*/  PRMT R26, R21, 0x9910, RZ ;  /* 0x00009910151a7816 */ /* 0x000fe400000000ff */
[----:B------:R-:W-:Y:S01]  /*0440*/  PRMT R27, R22, 0x9910, RZ ;  /* 0x00009910161b7816 */ /* 0x000fe200000000ff */
[----:B------:R-:W-:-:S02]  /*0450*/  IMAD R25, R20, R25, R19 ;  /* 0x0000001914197224 */ /* 0x000fc400078e0213 */
[----:B------:R-:W5:Y:S01]  /*0460*/  LDG.E.U16 R19, desc[UR10][R2.64+0x4] ;  /* 0x0000040a02137981 */ /* 0x000f62000c1e1500 */
[----:B------:R-:W-:Y:S02]  /*0470*/  IMAD.MOV.U32 R22, RZ, RZ, R26 ;  /* 0x000000ffff167224 */ /* 0x000fe400078e001a */
[----:B------:R-:W-:Y:S01]  /*0480*/  PRMT R21, R25, 0x9910, RZ ;  /* 0x0000991019157816 */ /* 0x000fe200000000ff */
[----:B------:R-:W5:Y:S01]  /*0490*/  LDG.E.U16 R20, desc[UR10][R4.64+0x4] ;  /* 0x0000040a04147981 */ /* 0x000f62000c1e1500 */
[----:B------:R-:W-:Y:S01]  /*04a0*/  IMAD.MOV.U32 R25, RZ, RZ, R27 ;  /* 0x000000ffff197224 */ /* 0x000fe200078e001b */
[----:B------:R-:W-:Y:S02]  /*04b0*/  PRMT R26, R23, 0x9910, RZ ;  /* 0x00009910171a7816 */ /* 0x000fe400000000ff */
[----:B------:R-:W-:Y:S01]  /*04c0*/  PRMT R27, R24, 0x9910, RZ ;  /* 0x00009910181b7816 */ /* 0x000fe200000000ff */
[----:B------:R-:W-:Y:S02]  /*04d0*/  IMAD R25, R22, R25, R21 ;  /* 0x0000001916197224 */ /* 0x000fe400078e0215 */
[----:B------:R-:W5:Y:S01]  /*04e0*/  LDG.E.U16 R21, desc[UR10][R2.64+0x6] ;  /* 0x0000060a02157981 */ /* 0x000f62000c1e1500 */
[----:B------:R-:W-:-:S02]  /*04f0*/  IMAD.MOV.U32 R24, RZ, RZ, R26 ;  /* 0x000000ffff187224 */ /* 0x000fc400078e001a */
[----:B------:R-:W-:Y:S01]  /*0500*/  PRMT R23, R25, 0x9910, RZ ;  /* 0x0000991019177816 */ /* 0x000fe200000000ff */
[----:B------:R-:W5:Y:S01]  /*0510*/  LDG.E.U16 R22, desc[UR10][R4.64+0x6] ;  /* 0x0000060a04167981 */ /* 0x000f62000c1e1500 */
[----:B------:R-:W-:Y:S01]  /*0520*/  IMAD.MOV.U32 R25, RZ, RZ, R27 ;  /* 0x000000ffff197224 */ /* 0x000fe200078e001b */
[----:B------:R-:W-:-:S03]  /*0530*/  PRMT R26, R8, 0x9910, RZ ;  /* 0x00009910081a7816 */ /* 0x000fc600000000ff */
[----:B------:R-:W-:Y:S01]  /*0540*/  IMAD R25, R24, R25, R23 ;  /* 0x0000001918197224 */ /* 0x000fe200078e0217 */
[----:B------:R-:W-:Y:S01]  /*0550*/  PRMT R10, R10, 0x9910, RZ ;  /* 0x000099100a0a7816 */ /* 0x000fe200000000ff */
[----:B------:R-:W5:Y:S03]  /*0560*/  LDG.E.U16 R23, desc[UR10][R2.64+0x8] ;  /* 0x0000080a02177981 */ /* 0x000f66000c1e1500 */
[----:B------:R-:W-:Y:S01]  /*0570*/  PRMT R8, R25, 0x9910, RZ ;  /* 0x0000991019087816 */ /* 0x000fe200000000ff */
[----:B------:R-:W5:Y:S01]  /*0580*/  LDG.E.U16 R24, desc[UR10][R4.64+0x8] ;  /* 0x0000080a04187981 */ /* 0x000f62000c1e1500 */
[----:B------:R-:W-:-:S04]  /*0590*/  IMAD.MOV.U32 R25, RZ, RZ, R26 ;  /* 0x000000ffff197224 */ /* 0x000fc800078e001a */
[----:B------:R-:W-:Y:S02]  /*05a0*/  IMAD R25, R25, R10, R8 ;  /* 0x0000000a19197224 */ /* 0x000fe400078e0208 */
[----:B------:R-:W5:Y:S01]  /*05b0*/  LDG.E.U16 R8, desc[UR10][R2.64+0xa] ;  /* 0x00000a0a02087981 */ /* 0x000f62000c1e1500 */
[----:B------:R-:W-:Y:S02]  /*05c0*/  PRMT R26, R11, 0x9910, RZ ;  /* 0x000099100b1a7816 */ /* 0x000fe400000000ff */
[----:B------:R-:W-:Y:S01]  /*05d0*/  PRMT R27, R12, 0x9910, RZ ;  /* 0x000099100c1b7816 */ /* 0x000fe200000000ff */
[----:B------:R-:W5:Y:S01]  /*05e0*/  LDG.E.U16 R10, desc[UR10][R4.64+0xa] ;  /* 0x00000a0a040a7981 */ /* 0x000f62000c1e1500 */
[----:B------:R-:W-:Y:S01]  /*05f0*/  PRMT R11, R25, 0x9910, RZ ;  /* 0x00009910190b7816 */ /* 0x000fe200000000ff */
[----:B------:R-:W-:Y:S02]  /*0600*/  IMAD.MOV.U32 R12, RZ, RZ, R26 ;  /* 0x000000ffff0c7224 */ /* 0x000fe400078e001a */
[----:B------:R-:W-:Y:S01]  /*0610*/  IMAD.MOV.U32 R25, RZ, RZ, R27 ;  /* 0x000000ffff197224 */ /* 0x000fe200078e001b */
[----:B------:R-:W-:-:S02]  /*0620*/  PRMT R26, R13, 0x9910, RZ ;  /* 0x000099100d1a7816 */ /* 0x000fc400000000ff */
[----:B------:R-:W-:Y:S01]  /*0630*/  PRMT R27, R14, 0x9910, RZ ;  /* 0x000099100e1b7816 */ /* 0x000fe200000000ff */
[----:B------:R-:W-:Y:S02]  /*0640*/  IMAD R25, R12, R25, R11 ;  /* 0x000000190c197224 */ /* 0x000fe400078e020b */
[----:B------:R-:W5:Y:S04]  /*0650*/  LDG.E.U16 R11, desc[UR10][R2.64+0xc] ;  /* 0x00000c0a020b7981 */ /* 0x000f68000c1e1500 */
[----:B------:R-:W5:Y:S01]  /*0660*/  LDG.E.U16 R12, desc[UR10][R4.64+0xc] ;  /* 0x00000c0a040c7981 */ /* 0x000f62000c1e1500 */
[----:B------:R-:W-:Y:S01]  /*0670*/  PRMT R13, R25, 0x9910, RZ ;  /* 0x00009910190d7816 */ /* 0x000fe200000000ff */
[----:B------:R-:W-:Y:S02]  /*0680*/  IMAD.MOV.U32 R14, RZ, RZ, R26 ;  /* 0x000000ffff0e7224 */ /* 0x000fe400078e001a */
[----:B------:R-:W-:-:S04]  /*0690*/  IMAD.MOV.U32 R25, RZ, RZ, R27 ;  /* 0x000000ffff197224 */ /* 0x000fc800078e001b */
[----:B------:R-:W-:Y:S02]  /*06a0*/  IMAD R25, R14, R25, R13 ;  /* 0x000000190e197224 */ /* 0x000fe400078e020d */
[----:B------:R0:W5:Y:S04]  /*06b0*/  LDG.E.U16 R14, desc[UR10][R2.64+0xe] ;  /* 0x00000e0a020e7981 */ /* 0x000168000c1e1500 */
[----:B------:R1:W5:Y:S01]  /*06c0*/  LDG.E.U16 R13, desc[UR10][R4.64+0xe] ;  /* 0x00000e0a040d7981 */ /* 0x000362000c1e1500 */
[----:B------:R-:W-:-:S04]  /*06d0*/  UIADD3 UR9, UPT, UPT, UR9, 0x10, URZ ;  /* 0x0000001009097890 */ /* 0x000fc8000fffe0ff */
[----:B------:R-:W-:Y:S01]  /*06e0*/  UISETP.NE.AND UP1, UPT, UR9, URZ, UPT ;  /* 0x000000ff0900728c */ /* 0x000fe2000bf25270 */
[----:B0-----:R-:W-:Y:S02]  /*06f0*/  IADD3 R2, P0, PT, R2, 0x20, RZ ;  /* 0x0000002002027810 */ /* 0x001fe40007f1e0ff */
[----:B-1----:R-:W-:-:S03]  /*0700*/  IADD3 R4, P1, PT, R4, 0x20, RZ ;  /* 0x0000002004047810 */ /* 0x002fc60007f3e0ff */
[----:B------:R-:W-:Y:S02]  /*0710*/  IMAD.X R3, RZ, RZ, R3, P0 ;  /* 0x000000ffff037224 */ /* 0x000fe400000e0603 */
[----:B------:R-:W-:Y:S01]  /*0720*/  IMAD.X R5, RZ, RZ, R5, P1 ;  /* 0x000000ffff057224 */ /* 0x000fe200008e0605 */
[----:B--2---:R-:W-:Y:S02]  /*0730*/  PRMT R26, R15, 0x9910, RZ ;  /* 0x000099100f1a7816 */ /* 0x004fe400000000ff */
[----:B---3--:R-:W-:-:S03]  /*0740*/  PRMT R27, R16, 0x9910, RZ ;  /* 0x00009910101b7816 */ /* 0x008fc600000000ff */
[----:B------:R-:W-:Y:S01]  /*0750*/  IMAD.MOV.U32 R16, RZ, RZ, R26 ;  /* 0x000000ffff107224 */ /* 0x000fe200078e001a */
[----:B------:R-:W-:Y:S01]  /*0760*/  PRMT R15, R25, 0x9910, RZ ;  /* 0x00009910190f7816 */ /* 0x000fe200000000ff */
[----:B------:R-:W-:-:S04]  /*0770*/  IMAD.MOV.U32 R25, RZ, RZ, R27 ;  /* 0x000000ffff197224 */ /* 0x000fc800078e001b */
[----:B------:R-:W-:Y:S01]  /*0780*/  IMAD R15, R16, R25, R15 ;  /* 0x00000019100f7224 */ /* 0x000fe200078e020f */
[----:B----4-:R-:W-:Y:S02]  /*0790*/  PRMT R16, R17, 0x9910, RZ ;  /* 0x0000991011107816 */ /* 0x010fe400000000ff */
[----:B-----5:R-:W-:Y:S02]  /*07a0*/  PRMT R17, R18, 0x9910, RZ ;  /* 0x0000991012117816 */ /* 0x020fe400000000ff */
[----:B------:R-:W-:-:S05]  /*07b0*/  PRMT R15, R15, 0x9910, RZ ;  /* 0x000099100f0f7816 */ /* 0x000fca00000000ff */
[----:B------:R-:W-:Y:S01]  /*07c0*/  IMAD R15, R16, R17, R15 ;  /* 0x00000011100f7224 */ /* 0x000fe200078e020f */
[----:B------:R-:W-:Y:S02]  /*07d0*/  PRMT R16, R19, 0x9910, RZ ;  /* 0x0000991013107816 */ /* 0x000fe400000000ff */
[----:B------:R-:W-:Y:S02]  /*07e0*/  PRMT R17, R20, 0x9910, RZ ;  /* 0x0000991014117816 */ /* 0x000fe400000000ff */
        /* <DEDUP_REMOVED lines=17> */
[----:B------:R-:W-:-:S05]  /*0900*/  PRMT R10, R12, 0x9910, RZ ;  /* 0x000099100c0a7816 */ /* 0x000fca00000000ff */
[----:B------:R-:W-:Y:S01]  /*0910*/  IMAD R8, R11, R10, R8 ;  /* 0x0000000a0b087224 */ /* 0x000fe200078e0208 */
[----:B------:R-:W-:-:S04]  /*0920*/  PRMT R11, R14, 0x9910, RZ ;  /* 0x000099100e0b7816 */ /* 0x000fc800000000ff */
[----:B------:R-:W-:Y:S02]  /*0930*/  PRMT R8, R8, 0x9910, RZ ;  /* 0x0000991008087816 */ /* 0x000fe400000000ff */
[----:B------:R-:W-:-:S05]  /*0940*/  PRMT R10, R13, 0x9910, RZ ;  /* 0x000099100d0a7816 */ /* 0x000fca00000000ff */
[----:B------:R-:W-:-:S05]  /*0950*/  IMAD R8, R11, R10, R8 ;  /* 0x0000000a0b087224 */ /* 0x000fca00078e0208 */
[----:B------:R-:W-:Y:S01]  /*0960*/  PRMT R15, R8, 0x7610, R15 ;  /* 0x00007610080f7816 */ /* 0x000fe2000000000f */
[----:B------:R-:W-:Y:S06]  /*0970*/  BRA.U UP1, `(.L_x_26) ;  /* 0xfffffff901287547 */ /* 0x000fec000b83ffff */
.L_x_25:
[----:B------:R-:W-:Y:S05]  /*0980*/  BRA.U !UP0, `(.L_x_24) ;  /* 0x0000000908007547 */ /* 0x000fea000b800000 */
[----:B------:R-:W-:Y:S02]  /*0990*/  UISETP.GE.U32.AND UP0, UPT, UR7, 0x8, UPT ;  /* 0x000000080700788c */ /* 0x000fe4000bf06070 */
[----:B------:R-:W-:-:S04]  /*09a0*/  ULOP3.LUT UR5, UR6, 0x7, URZ, 0xc0, !UPT ;  /* 0x0000000706057892 */ /* 0x000fc8000f8ec0ff */
[----:B------:R-:W-:-:S03]  /*09b0*/  UISETP.NE.AND UP1, UPT, UR5, URZ, UPT ;  /* 0x000000ff0500728c */ /* 0x000fc6000bf25270 */
[----:B------:R-:W-:Y:S08]  /*09c0*/  BRA.U !UP0, `(.L_x_27) ;  /* 0x0000000108e47547 */ /* 0x000ff0000b800000 */
[----:B------:R-:W0:Y:S01]  /*09d0*/  LDC.64 R4, c[0x0][0x390] ;  /* 0x0000e400ff047b82 */ /* 0x000e220000000a00 */
[----:B------:R-:W1:Y:S01]  /*09e0*/  LDCU.64 UR8, c[0x0][0x380] ;  /* 0x00007000ff0877ac */ /* 0x000e620008000a00 */
[----:B------:R-:W-:-:S05]  /*09f0*/  IADD3 R3, P0, PT, R6, R7, RZ ;  /* 0x0000000706037210 */ /* 0x000fca0007f1e0ff */
[----:B------:R-:W-:Y:S01]  /*0a00*/  IMAD.X R8, RZ, RZ, R9, P0 ;  /* 0x000000ffff087224 */ /* 0x000fe200000e0609 */
[----:B-1----:R-:W-:-:S04]  /*0a10*/  LEA R2, P0, R3, UR8, 0x1 ;  /* 0x0000000803027c11 */ /* 0x002fc8000f8008ff */
[----:B------:R-:W-:Y:S01]  /*0a20*/  LEA.HI.X R3, R3, UR9, R8, 0x1, P0 ;  /* 0x0000000903037c11 */ /* 0x000fe200080f0c08 */
[----:B0-----:R-:W-:-:S04]  /*0a30*/  IMAD.WIDE.U32 R4, R7, 0x2, R4 ;  /* 0x0000000207047825 */ /* 0x001fc800078e0004 */
        /* <DEDUP_REMOVED lines=14> */
[----:B------:R4:W5:Y:S04]  /*0b20*/  LDG.E.U16 R18, desc[UR10][R4.64+0xe] ;  /* 0x00000e0a04127981 */ /* 0x000968000c1e1500 */
[----:B------:R5:W5:Y:S01]  /*0b30*/  LDG.E.U16 R19, desc[UR10][R2.64+0xe] ;  /* 0x00000e0a02137981 */ /* 0x000b62000c1e1500 */
[----:B------:R-:W-:Y:S01]  /*0b40*/  PRMT R15, R15, 0x9910, RZ ;  /* 0x000099100f0f7816 */ /* 0x000fe200000000ff */
[----:B------:R-:W-:Y:S01]  /*0b50*/  VIADD R7, R7, 0x8 ;  /* 0x0000000807077836 */ /* 0x000fe20000000000 */
[----:B--2---:R-:W-:-:S02]  /*0b60*/  PRMT R24, R24, 0x9910, RZ ;  /* 0x0000991018187816 */ /* 0x004fc400000000ff */
[----:B---3--:R-:W-:-:S05]  /*0b70*/  PRMT R25, R25, 0x9910, RZ ;  /* 0x0000991019197816 */ /* 0x008fca00000000ff */
        /* <DEDUP_REMOVED lines=30> */
.L_x_27:
        /* <DEDUP_REMOVED lines=18> */
[----:B------:R4:W5:Y:S04]  /*0e80*/  LDG.E.U16 R8, desc[UR10][R4.64+0x6] ;  /* 0x0000060a04087981 */ /* 0x000968000c1e1500 */
[----:B------:R5:W5:Y:S01]  /*0e90*/  LDG.E.U16 R10, desc[UR10][R2.64+0x6] ;  /* 0x0000060a020a7981 */ /* 0x000b62000c1e1500 */
[----:B------:R-:W-:Y:S01]  /*0ea0*/  PRMT R15, R15, 0x9910, RZ ;  /* 0x000099100f0f7816 */ /* 0x000fe200000000ff */
[----:B------:R-:W-:Y:S01]  /*0eb0*/  VIADD R7, R7, 0x4 ;  /* 0x0000000407077836 */ /* 0x000fe20000000000 */
[----:B---3--:R-:W-:-:S02]  /*0ec0*/  PRMT R18, R14, 0x9910, RZ ;  /* 0x000099100e127816 */ /* 0x008fc400000000ff */
[----:B--2---:R-:W-:Y:S01]  /*0ed0*/  PRMT R14, R13, 0x9910, RZ ;  /* 0x000099100d0e7816 */ /* 0x004fe200000000ff */
[----:B------:R-:W-:Y:S02]  /*0ee0*/  IMAD.MOV.U32 R13, RZ, RZ, R15 ;  /* 0x000000ffff0d7224 */ /* 0x000fe400078e000f */
        /* <DEDUP_REMOVED lines=15> */
.L_x_28:
[----:B------:R-:W-:Y:S05]  /*0fe0*/  BRA.U !UP1, `(.L_x_24) ;  /* 0x0000000109687547 */ /* 0x000fea000b800000 */
[----:B------:R-:W0:Y:S01]  /*0ff0*/  LDC.64 R2, c[0x0][0x390] ;  /* 0x0000e400ff027b82 */ /* 0x000e220000000a00 */
[----:B------:R-:W1:Y:S01]  /*1000*/  LDCU.64 UR6, c[0x0][0x380] ;  /* 0x00007000ff0677ac */ /* 0x000e620008000a00 */
[----:B------:R-:W-:Y:S01]  /*1010*/  IADD3 R6, P0, PT, R6, R7, RZ ;  /* 0x0000000706067210 */ /* 0x000fe20007f1e0ff */
[----:B------:R-:W-:-:S04]  /*1020*/  UIADD3 UR4, UPT, UPT, -UR4, URZ, URZ ;  /* 0x000000ff04047290 */ /* 0x000fc8000fffe1ff */
[----:B------:R-:W-:Y:S02]  /*1030*/  IMAD.X R9, RZ, RZ, R9, P0 ;  /* 0x000000ffff097224 */ /* 0x000fe400000e0609 */
[----:B0-----:R-:W-:Y:S01]  /*1040*/  IMAD.WIDE.U32 R2, R7, 0x2, R2 ;  /* 0x0000000207027825 */ /* 0x001fe200078e0002 */
[----:B-1----:R-:W-:-:S03]  /*1050*/  LEA R7, P0, R6, UR6, 0x1 ;  /* 0x0000000606077c11 */ /* 0x002fc6000f8008ff */
[----:B------:R-:W-:Y:S01]  /*1060*/  IMAD.MOV.U32 R5, RZ, RZ, R3 ;  /* 0x000000ffff057224 */ /* 0x000fe200078e0003 */
[----:B------:R-:W-:Y:S01]  /*1070*/  LEA.HI.X R8, R6, UR7, R9, 0x1, P0 ;  /* 0x0000000706087c11 */ /* 0x000fe200080f0c09 */
[----:B------:R-:W-:-:S08]  /*1080*/  IMAD.MOV.U32 R9, RZ, RZ, R2 ;  /* 0x000000ffff097224 */ /* 0x000fd000078e0002 */
.L_x_29:
[----:B------:R-:W-:Y:S02]  /*1090*/  IMAD.MOV.U32 R2, RZ, RZ, R7 ;  /* 0x000000ffff027224 */ /* 0x000fe400078e0007 */
[----:B------:R-:W-:Y:S02]  /*10a0*/  IMAD.MOV.U32 R4, RZ, RZ, R9 ;  /* 0x000000ffff047224 */ /* 0x000fe400078e0009 */
[----:B------:R-:W-:-:S04]  /*10b0*/  IMAD.MOV.U32 R3, RZ, RZ, R8 ;  /* 0x000000ffff037224 */ /* 0x000fc800078e0008 */
[----:B------:R0:W2:Y:S04]  /*10c0*/  LDG.E.U16 R4, desc[UR10][R4.64] ;  /* 0x0000000a04047981 */ /* 0x0000a8000c1e1500 */
[----:B------:R-:W3:Y:S01]  /*10d0*/  LDG.E.U16 R2, desc[UR10][R2.64] ;  /* 0x0000000a02027981 */ /* 0x000ee2000c1e1500 */
[----:B------:R-:W-:-:S04]  /*10e0*/  UIADD3 UR4, UPT, UPT, UR4, 0x1, URZ ;  /* 0x0000000104047890 */ /* 0x000fc8000fffe0ff */
[----:B------:R-:W-:Y:S01]  /*10f0*/  UISETP.NE.AND UP0, UPT, UR4, URZ, UPT ;  /* 0x000000ff0400728c */ /* 0x000fe2000bf05270 */
[----:B------:R-:W-:Y:S02]  /*1100*/  PRMT R10, R15, 0x9910, RZ ;  /* 0x000099100f0a7816 */ /* 0x000fe400000000ff */
[----:B------:R-:W-:Y:S02]  /*1110*/  IADD3 R9, P0, PT, R9, 0x2, RZ ;  /* 0x0000000209097810 */ /* 0x000fe40007f1e0ff */
[----:B------:R-:W-:-:S03]  /*1120*/  IADD3 R7, P1, PT, R7, 0x2, RZ ;  /* 0x0000000207077810 */ /* 0x000fc60007f3e0ff */
[----:B0-----:R-:W-:Y:S02]  /*1130*/  IMAD.X R5, RZ, RZ, R5, P0 ;  /* 0x000000ffff057224 */ /* 0x001fe400000e0605 */
[----:B------:R-:W-:Y:S01]  /*1140*/  IMAD.X R8, RZ, RZ, R8, P1 ;  /* 0x000000ffff087224 */ /* 0x000fe200008e0608 */
[----:B--2---:R-:W-:Y:S02]  /*1150*/  PRMT R6, R4, 0x9910, RZ ;  /* 0x0000991004067816 */ /* 0x004fe400000000ff */
[----:B---3--:R-:W-:-:S05]  /*1160*/  PRMT R15, R2, 0x9910, RZ ;  /* 0x00009910020f7816 */ /* 0x008fca00000000ff */
[----:B------:R-:W-:Y:S01]  /*1170*/  IMAD R15, R15, R6, R10 ;  /* 0x000000060f0f7224 */ /* 0x000fe200078e020a */
[----:B------:R-:W-:Y:S06]  /*1180*/  BRA.U UP0, `(.L_x_29) ;  /* 0xfffffffd00c07547 */ /* 0x000fec000b83ffff */
.L_x_24:
[----:B------:R-:W0:Y:S08]  /*1190*/  LDC.64 R2, c[0x0][0x388] ;  /* 0x0000e200ff027b82 */ /* 0x000e300000000a00 */
[----:B------:R-:W1:Y:S01]  /*11a0*/  LDC.64 R4, c[0x0][0x398] ;  /* 0x0000e600ff047b82 */ /* 0x000e620000000a00 */
[----:B0-----:R-:W-:-:S06]  /*11b0*/  IMAD.WIDE.U32 R2, R0, 0x2, R2 ;  /* 0x0000000200027825 */ /* 0x001fcc00078e0002 */
[----:B------:R-:W2:Y:S01]  /*11c0*/  LDG.E.U16 R2, desc[UR10][R2.64] ;  /* 0x0000000a02027981 */ /* 0x000ea2000c1e1500 */
[----:B-1----:R-:W-:-:S04]  /*11d0*/  IMAD.WIDE.U32 R4, R0, 0x2, R4 ;  /* 0x0000000200047825 */ /* 0x002fc800078e0004 */
[----:B--2---:R-:W-:-:S05]  /*11e0*/  IMAD.IADD R15, R2, 0x1, R15 ;  /* 0x00000001020f7824 */ /* 0x004fca00078e020f */
[----:B------:R-:W-:Y:S01]  /*11f0*/  STG.E.U16 desc[UR10][R4.64], R15 ;  /* 0x0000000f04007986 */ /* 0x000fe2000c10150a */
[----:B------:R-:W-:Y:S05]  /*1200*/  EXIT ;  /* 0x000000000000794d */ /* 0x000fea0003800000 */
.L_x_30:
        /* <DEDUP_REMOVED lines=15> */
.L_x_54:


//--------------------- .text._Z18_hhlpLinearForwardILi32EdEvPKT0_S2_S2_PS0_ii --------------------------
	.section	.text._Z18_hhlpLinearForwardILi32EdEvPKT0_S2_S2_PS0_ii,"ax",@progbits
	.align	128
        .global         _Z18_hhlpLinearForwardILi32EdEvPKT0_S2_S2_PS0_ii
        .type           _Z18_hhlpLinearForwardILi32EdEvPKT0_S2_S2_PS0_ii,@function
        .size           _Z18_hhlpLinearForwardILi32EdEvPKT0_S2_S2_PS0_ii,(.L_x_55 - _Z18_hhlpLinearForwardILi32EdEvPKT0_S2_S2_PS0_ii)
        .other          _Z18_hhlpLinearForwardILi32EdEvPKT0_S2_S2_PS0_ii,@"STO_CUDA_ENTRY STV_DEFAULT"
_Z18_hhlpLinearForwardILi32EdEvPKT0_S2_S2_PS0_ii:
.text._Z18_hhlpLinearForwardILi32EdEvPKT0_S2_S2_PS0_ii:
        /* <DEDUP_REMOVED lines=8> */
[----:B------:R-:W-:Y:S01]  /*0080*/  CS2R R26, SRZ ;  /* 0x00000000001a7805 */ /* 0x000fe2000001ff00 */
[----:B------:R-:W1:Y:S01]  /*0090*/  LDCU.64 UR10, c[0x0][0x358] ;  /* 0x00006b00ff0a77ac */ /* 0x000e620008000a00 */
[----:B0-----:R-:W-:-:S09]  /*00a0*/  UISETP.GE.AND UP0, UPT, UR6, 0x1, UPT ;  /* 0x000000010600788c */ /* 0x001fd2000bf06270 */
[----:B-1----:R-:W-:Y:S05]  /*00b0*/  BRA.U !UP0, `(.L_x_31) ;  /* 0x0000000908a07547 */ /* 0x002fea000b800000 */
[----:B------:R-:W-:Y:S02]  /*00c0*/  UISETP.GE.U32.AND UP1, UPT, UR6, 0x10, UPT ;  /* 0x000000100600788c */ /* 0x000fe4000bf26070 */
[----:B------:R-:W-:Y:S01]  /*00d0*/  IMAD R3, R0, UR6, RZ ;  /* 0x0000000600037c24 */ /* 0x000fe2000f8e02ff */
[----:B------:R-:W-:Y:S01]  /*00e0*/  ULOP3.LUT UR7, UR6, 0xf, URZ, 0xc0, !UPT ;  /* 0x0000000f06077892 */ /* 0x000fe2000f8ec0ff */
[----:B------:R-:W-:Y:S01]  /*00f0*/  IMAD.MOV.U32 R2, RZ, RZ, RZ ;  /* 0x000000ffff027224 */ /* 0x000fe200078e00ff */
[----:B------:R-:W-:Y:S02]  /*0100*/  CS2R R26, SRZ ;  /* 0x00000000001a7805 */ /* 0x000fe4000001ff00 */
[----:B------:R-:W-:Y:S01]  /*0110*/  SHF.R.S32.HI R28, RZ, 0x1f, R3 ;  /* 0x0000001fff1c7819 */ /* 0x000fe20000011403 */
[----:B------:R-:W-:Y:S01]  /*0120*/  UISETP.NE.AND UP0, UPT, UR7, URZ, UPT ;  /* 0x000000ff0700728c */ /* 0x000fe2000bf05270 */
[----:B------:R-:W-:Y:S10]  /*0130*/  BRA.U !UP1, `(.L_x_32) ;  /* 0x0000000509247547 */ /* 0x000ff4000b800000 */
[----:B------:R-:W0:Y:S01]  /*0140*/  LDCU.64 UR4, c[0x0][0x390] ;  /* 0x00007200ff0477ac */ /* 0x000e220008000a00 */
[----:B------:R-:W-:Y:S01]  /*0150*/  CS2R R26, SRZ ;  /* 0x00000000001a7805 */ /* 0x000fe2000001ff00 */
        /* <DEDUP_REMOVED lines=10> */
[----:B------:R-:W-:Y:S01]  /*0200*/  IMAD.U32 R11, RZ, RZ, UR5 ;  /* 0x00000005ff0b7e24 */ /* 0x000fe2000f8e00ff */
[----:B------:R-:W-:-:S09]  /*0210*/  IADD3.X R13, PT, PT, RZ, R13, RZ, P0, !PT ;  /* 0x0000000dff0d7210 */ /* 0x000fd200007fe4ff */
.L_x_33:
[----:B------:R-:W-:Y:S01]  /*0220*/  IMAD.MOV.U32 R4, RZ, RZ, R12 ;  /* 0x000000ffff047224 */ /* 0x000fe200078e000c */
[----:B------:R-:W-:Y:S01]  /*0230*/  MOV R6, R10 ;  /* 0x0000000a00067202 */ /* 0x000fe20000000f00 */
[----:B------:R-:W-:Y:S02]  /*0240*/  IMAD.MOV.U32 R5, RZ, RZ, R13 ;  /* 0x000000ffff057224 */ /* 0x000fe400078e000d */
[----:B------:R-:W-:-:S03]  /*0250*/  IMAD.MOV.U32 R7, RZ, RZ, R11 ;  /* 0x000000ffff077224 */ /* 0x000fc600078e000b */
[----:B------:R-:W2:Y:S04]  /*0260*/  LDG.E.64 R14, desc[UR10][R4.64+-0x40] ;  /* 0xffffc00a040e7981 */ /* 0x000ea8000c1e1b00 */
[----:B------:R-:W2:Y:S04]  /*0270*/  LDG.E.64 R8, desc[UR10][R6.64+-0x40] ;  /* 0xffffc00a06087981 */ /* 0x000ea8000c1e1b00 */
[----:B------:R-:W3:Y:S04]  /*0280*/  LDG.E.64 R12, desc[UR10][R4.64+-0x38] ;  /* 0xffffc80a040c7981 */ /* 0x000ee8000c1e1b00 */
[----:B------:R-:W3:Y:S04]  /*0290*/  LDG.E.64 R22, desc[UR10][R6.64+-0x38] ;  /* 0xffffc80a06167981 */ /* 0x000ee8000c1e1b00 */
[----:B------:R-:W4:Y:S04]  /*02a0*/  LDG.E.64 R10, desc[UR10][R4.64+-0x30] ;  /* 0xffffd00a040a7981 */ /* 0x000f28000c1e1b00 */
[----:B------:R-:W4:Y:S04]  /*02b0*/  LDG.E.64 R20, desc[UR10][R6.64+-0x30] ;  /* 0xffffd00a06147981 */ /* 0x000f28000c1e1b00 */
[----:B------:R-:W5:Y:S04]  /*02c0*/  LDG.E.64 R18, desc[UR10][R4.64+-0x28] ;  /* 0xffffd80a04127981 */ /* 0x000f68000c1e1b00 */
[----:B------:R-:W5:Y:S04]  /*02d0*/  LDG.E.64 R16, desc[UR10][R6.64+-0x28] ;  /* 0xffffd80a06107981 */ /* 0x000f68000c1e1b00 */
[----:B------:R-:W5:Y:S01]  /*02e0*/  LDG.E.64 R24, desc[UR10][R6.64+-0x18] ;  /* 0xffffe80a06187981 */ /* 0x000f62000c1e1b00 */
[----:B--2---:R-:W-:-:S03]  /*02f0*/  DFMA R26, R14, R8, R26 ;  /* 0x000000080e1a722b */ /* 0x004fc6000000001a */
[----:B------:R-:W2:Y:S04]  /*0300*/  LDG.E.64 R8, desc[UR10][R4.64+-0x20] ;  /* 0xffffe00a04087981 */ /* 0x000ea8000c1e1b00 */
[----:B------:R-:W2:Y:S01]  /*0310*/  LDG.E.64 R14, desc[UR10][R6.64+-0x20] ;  /* 0xffffe00a060e7981 */ /* 0x000ea2000c1e1b00 */
[----:B---3--:R-:W-:-:S03]  /*0320*/  DFMA R22, R12, R22, R26 ;  /* 0x000000160c16722b */ /* 0x008fc6000000001a */
[----:B------:R-:W3:Y:S04]  /*0330*/  LDG.E.64 R12, desc[UR10][R4.64+-0x18] ;  /* 0xffffe80a040c7981 */ /* 0x000ee8000c1e1b00 */
[----:B------:R-:W3:Y:S01]  /*0340*/  LDG.E.64 R26, desc[UR10][R4.64+0x38] ;  /* 0x0000380a041a7981 */ /* 0x000ee2000c1e1b00 */
[----:B----4-:R-:W-:-:S03]  /*0350*/  DFMA R20, R10, R20, R22 ;  /* 0x000000140a14722b */ /* 0x010fc60000000016 */
[----:B------:R-:W4:Y:S04]  /*0360*/  LDG.E.64 R10, desc[UR10][R4.64+-0x10] ;  /* 0xfffff00a040a7981 */ /* 0x000f28000c1e1b00 */
[----:B------:R-:W4:Y:S01]  /*0370*/  LDG.E.64 R22, desc[UR10][R6.64+-0x10] ;  /* 0xfffff00a06167981 */ /* 0x000f22000c1e1b00 */
[----:B-----5:R-:W-:-:S03]  /*0380*/  DFMA R16, R18, R16, R20 ;  /* 0x000000101210722b */ /* 0x020fc60000000014 */
        /* <DEDUP_REMOVED lines=24> */
[----:B------:R-:W5:Y:S01]  /*0510*/  LDG.E.64 R20, desc[UR10][R6.64+0x38] ;  /* 0x0000380a06147981 */ /* 0x000f62000c1e1b00 */
[----:B------:R-:W-:-:S04]  /*0520*/  UIADD3 UR9, UPT, UPT, UR9, 0x10, URZ ;  /* 0x0000001009097890 */ /* 0x000fc8000fffe0ff */
[----:B------:R-:W-:Y:S01]  /*0530*/  UISETP.NE.AND UP1, UPT, UR9, URZ, UPT ;  /* 0x000000ff0900728c */ /* 0x000fe2000bf25270 */
[----:B--2---:R-:W-:-:S08]  /*0540*/  DFMA R8, R18, R8, R22 ;  /* 0x000000081208722b */ /* 0x004fd00000000016 */
[----:B---3--:R-:W-:-:S08]  /*0550*/  DFMA R8, R14, R16, R8 ;  /* 0x000000100e08722b */ /* 0x008fd00000000008 */
[----:B----4-:R-:W-:Y:S01]  /*0560*/  DFMA R8, R10, R12, R8 ;  /* 0x0000000c0a08722b */ /* 0x010fe20000000008 */
[----:B------:R-:W-:Y:S02]  /*0570*/  IADD3 R12, P0, PT, R4, 0x80, RZ ;  /* 0x00000080040c7810 */ /* 0x000fe40007f1e0ff */
[----:B------:R-:W-:-:S05]  /*0580*/  IADD3 R10, P1, PT, R6, 0x80, RZ ;  /* 0x00000080060a7810 */ /* 0x000fca0007f3e0ff */
[----:B-----5:R-:W-:Y:S01]  /*0590*/  DFMA R26, R26, R20, R8 ;  /* 0x000000141a1a722b */ /* 0x020fe20000000008 */
[----:B------:R-:W-:Y:S02]  /*05a0*/  IMAD.X R13, RZ, RZ, R5, P0 ;  /* 0x000000ffff0d7224 */ /* 0x000fe400000e0605 */
[----:B------:R-:W-:Y:S01]  /*05b0*/  IMAD.X R11, RZ, RZ, R7, P1 ;  /* 0x000000ffff0b7224 */ /* 0x000fe200008e0607 */
[----:B------:R-:W-:Y:S07]  /*05c0*/  BRA.U UP1, `(.L_x_33) ;  /* 0xfffffffd01147547 */ /* 0x000fee000b83ffff */
.L_x_32:
[----:B------:R-:W-:Y:S05]  /*05d0*/  BRA.U !UP0, `(.L_x_31) ;  /* 0x0000000508587547 */ /* 0x000fea000b800000 */
[----:B------:R-:W-:Y:S02]  /*05e0*/  UISETP.GE.U32.AND UP0, UPT, UR7, 0x8, UPT ;  /* 0x000000080700788c */ /* 0x000fe4000bf06070 */
[----:B------:R-:W-:-:S04]  /*05f0*/  ULOP3.LUT UR5, UR6, 0x7, URZ, 0xc0, !UPT ;  /* 0x0000000706057892 */ /* 0x000fc8000f8ec0ff */
[----:B------:R-:W-:-:S03]  /*0600*/  UISETP.NE.AND UP1, UPT, UR5, URZ, UPT ;  /* 0x000000ff0500728c */ /* 0x000fc6000bf25270 */
[----:B------:R-:W-:Y:S08]  /*0610*/  BRA.U !UP0, `(.L_x_34) ;  /* 0x0000000108807547 */ /* 0x000ff0000b800000 */
[----:B------:R-:W0:Y:S01]  /*0620*/  LDC.64 R4, c[0x0][0x390] ;  /* 0x0000e400ff047b82 */ /* 0x000e220000000a00 */
[----:B------:R-:W1:Y:S01]  /*0630*/  LDCU.64 UR8, c[0x0][0x380] ;  /* 0x00007000ff0877ac */ /* 0x000e620008000a00 */
[----:B------:R-:W-:-:S04]  /*0640*/  IADD3 R6, P0, PT, R3, R2, RZ ;  /* 0x0000000203067210 */ /* 0x000fc80007f1e0ff */
[----:B------:R-:W-:Y:S02]  /*0650*/  IADD3.X R7, PT, PT, RZ, R28, RZ, P0, !PT ;  /* 0x0000001cff077210 */ /* 0x000fe400007fe4ff */
[----:B-1----:R-:W-:-:S04]  /*0660*/  LEA R24, P0, R6, UR8, 0x3 ;  /* 0x0000000806187c11 */ /* 0x002fc8000f8018ff */
[----:B------:R-:W-:Y:S01]  /*0670*/  LEA.HI.X R25, R6, UR9, R7, 0x3, P0 ;  /* 0x0000000906197c11 */ /* 0x000fe200080f1c07 */
[----:B0-----:R-:W-:-:S04]  /*0680*/  IMAD.WIDE.U32 R4, R2, 0x8, R4 ;  /* 0x0000000802047825 */ /* 0x001fc800078e0004 */
        /* <DEDUP_REMOVED lines=17> */
[----:B------:R-:W4:Y:S04]  /*07a0*/  LDG.E.64 R6, desc[UR10][R24.64+0x30] ;  /* 0x0000300a18067981 */ /* 0x000f28000c1e1b00 */
[----:B------:R-:W4:Y:S01]  /*07b0*/  LDG.E.64 R4, desc[UR10][R4.64+0x38] ;  /* 0x0000380a04047981 */ /* 0x000f22000c1e1b00 */
[----:B-----5:R-:W-:Y:S01]  /*07c0*/  DFMA R18, R18, R20, R22 ;  /* 0x000000141212722b */ /* 0x020fe20000000016 */
[----:B------:R-:W-:-:S07]  /*07d0*/  VIADD R2, R2, 0x8 ;  /* 0x0000000802027836 */ /* 0x000fce0000000000 */
[----:B--2---:R-:W-:-:S08]  /*07e0*/  DFMA R14, R14, R16, R18 ;  /* 0x000000100e0e722b */ /* 0x004fd00000000012 */
[----:B---3--:R-:W-:-:S08]  /*07f0*/  DFMA R10, R10, R12, R14 ;  /* 0x0000000c0a0a722b */ /* 0x008fd0000000000e */
[----:B----4-:R-:W-:-:S08]  /*0800*/  DFMA R6, R6, R8, R10 ;  /* 0x000000080606722b */ /* 0x010fd0000000000a */
[----:B------:R-:W-:-:S11]  /*0810*/  DFMA R26, R26, R4, R6 ;  /* 0x000000041a1a722b */ /* 0x000fd60000000006 */
.L_x_34:
        /* <DEDUP_REMOVED lines=19> */
[----:B------:R-:W5:Y:S01]  /*0950*/  LDG.E.64 R20, desc[UR10][R16.64+0x18] ;  /* 0x0000180a10147981 */ /* 0x000f62000c1e1b00 */
[----:B------:R-:W-:Y:S01]  /*0960*/  VIADD R2, R2, 0x4 ;  /* 0x0000000402027836 */ /* 0x000fe20000000000 */
[----:B--2---:R-:W-:-:S08]  /*0970*/  DFMA R4, R6, R4, R26 ;  /* 0x000000040604722b */ /* 0x004fd0000000001a */
[----:B---3--:R-:W-:-:S08]  /*0980*/  DFMA R4, R10, R8, R4 ;  /* 0x000000080a04722b */ /* 0x008fd00000000004 */
[----:B----4-:R-:W-:-:S08]  /*0990*/  DFMA R4, R14, R12, R4 ;  /* 0x0000000c0e04722b */ /* 0x010fd00000000004 */
[----:B-----5:R-:W-:-:S11]  /*09a0*/  DFMA R26, R20, R18, R4 ;  /* 0x00000012141a722b */ /* 0x020fd60000000004 */
.L_x_35:
[----:B------:R-:W-:Y:S05]  /*09b0*/  BRA.U !UP1, `(.L_x_31) ;  /* 0x0000000109607547 */ /* 0x000fea000b800000 */
[----:B------:R-:W0:Y:S01]  /*09c0*/  LDC.64 R4, c[0x0][0x390] ;  /* 0x0000e400ff047b82 */ /* 0x000e220000000a00 */
[----:B------:R-:W1:Y:S01]  /*09d0*/  LDCU.64 UR6, c[0x0][0x380] ;  /* 0x00007000ff0677ac */ /* 0x000e620008000a00 */
[----:B------:R-:W-:Y:S01]  /*09e0*/  IADD3 R7, P0, PT, R3, R2, RZ ;  /* 0x0000000203077210 */ /* 0x000fe20007f1e0ff */
[----:B------:R-:W-:-:S03]  /*09f0*/  UIADD3 UR4, UPT, UPT, -UR4, URZ, URZ ;  /* 0x000000ff04047290 */ /* 0x000fc6000fffe1ff */
[----:B------:R-:W-:Y:S02]  /*0a00*/  IADD3.X R28, PT, PT, RZ, R28, RZ, P0, !PT ;  /* 0x0000001cff1c7210 */ /* 0x000fe400007fe4ff */
[----:B-1----:R-:W-:-:S04]  /*0a10*/  LEA R6, P0, R7, UR6, 0x3 ;  /* 0x0000000607067c11 */ /* 0x002fc8000f8018ff */
[----:B------:R-:W-:Y:S01]  /*0a20*/  LEA.HI.X R7, R7, UR7, R28, 0x3, P0 ;  /* 0x0000000707077c11 */ /* 0x000fe200080f1c1c */
[----:B0-----:R-:W-:-:S04]  /*0a30*/  IMAD.WIDE.U32 R2, R2, 0x8, R4 ;  /* 0x0000000802027825 */ /* 0x001fc800078e0004 */
[----:B------:R-:W-:Y:S02]  /*0a40*/  IMAD.MOV.U32 R8, RZ, RZ, R2 ;  /* 0x000000ffff087224 */ /* 0x000fe400078e0002 */
[----:B------:R-:W-:-:S07]  /*0a50*/  IMAD.MOV.U32 R9, RZ, RZ, R3 ;  /* 0x000000ffff097224 */ /* 0x000fce00078e0003 */
.L_x_36:
[----:B------:R-:W-:Y:S01]  /*0a60*/  IMAD.MOV.U32 R2, RZ, RZ, R6 ;  /* 0x000000ffff027224 */ /* 0x000fe200078e0006 */
[----:B------:R-:W-:Y:S01]  /*0a70*/  MOV R3, R7 ;  /* 0x0000000700037202 */ /* 0x000fe20000000f00 */
[----:B------:R-:W-:Y:S02]  /*0a80*/  IMAD.MOV.U32 R4, RZ, RZ, R8 ;  /* 0x000000ffff047224 */ /* 0x000fe400078e0008 */
[----:B------:R-:W-:-:S03]  /*0a90*/  IMAD.MOV.U32 R5, RZ, RZ, R9 ;  /* 0x000000ffff057224 */ /* 0x000fc600078e0009 */
[----:B------:R-:W2:Y:S04]  /*0aa0*/  LDG.E.64 R2, desc[UR10][R2.64] ;  /* 0x0000000a02027981 */ /* 0x000ea8000c1e1b00 */
[----:B------:R-:W2:Y:S01]  /*0ab0*/  LDG.E.64 R4, desc[UR10][R4.64] ;  /* 0x0000000a04047981 */ /* 0x000ea2000c1e1b00 */
[----:B------:R-:W-:Y:S01]  /*0ac0*/  UIADD3 UR4, UPT, UPT, UR4, 0x1, URZ ;  /* 0x0000000104047890 */ /* 0x000fe2000fffe0ff */
[----:B------:R-:W-:Y:S02]  /*0ad0*/  IADD3 R6, P1, PT, R6, 0x8, RZ ;  /* 0x0000000806067810 */ /* 0x000fe40007f3e0ff */
[----:B------:R-:W-:Y:S01]  /*0ae0*/  IADD3 R8, P0, PT, R8, 0x8, RZ ;  /* 0x0000000808087810 */ /* 0x000fe20007f1e0ff */
[----:B------:R-:W-:Y:S02]  /*0af0*/  UISETP.NE.AND UP0, UPT, UR4, URZ, UPT ;  /* 0x000000ff0400728c */ /* 0x000fe4000bf05270 */
[----:B------:R-:W-:Y:S01]  /*0b00*/  IMAD.X R7, RZ, RZ, R7, P1 ;  /* 0x000000ffff077224 */ /* 0x000fe200008e0607 */
[----:B------:R-:W-:Y:S01]  /*0b10*/  IADD3.X R9, PT, PT, RZ, R9, RZ, P0, !PT ;  /* 0x00000009ff097210 */ /* 0x000fe200007fe4ff */
[----:B--2---:R-:W-:-:S05]  /*0b20*/  DFMA R26, R2, R4, R26 ;  /* 0x00000004021a722b */ /* 0x004fca000000001a */
[----:B------:R-:W-:Y:S06]  /*0b30*/  BRA.U UP0, `(.L_x_36) ;  /* 0xfffffffd00c87547 */ /* 0x000fec000b83ffff */
.L_x_31:
[----:B------:R-:W0:Y:S08]  /*0b40*/  LDC.64 R2, c[0x0][0x388] ;  /* 0x0000e200ff027b82 */ /* 0x000e300000000a00 */
[----:B------:R-:W1:Y:S01]  /*0b50*/  LDC.64 R4, c[0x0][0x398] ;  /* 0x0000e600ff047b82 */ /* 0x000e620000000a00 */
[----:B0-----:R-:W-:-:S06]  /*0b60*/  IMAD.WIDE.U32 R2, R0, 0x8, R2 ;  /* 0x0000000800027825 */ /* 0x001fcc00078e0002 */
[----:B------:R-:W2:Y:S01]  /*0b70*/  LDG.E.64 R2, desc[UR10][R2.64] ;  /* 0x0000000a02027981 */ /* 0x000ea2000c1e1b00 */
[----:B-1----:R-:W-:Y:S01]  /*0b80*/  IMAD.WIDE.U32 R4, R0, 0x8, R4 ;  /* 0x0000000800047825 */ /* 0x002fe200078e0004 */
[----:B--2---:R-:W-:-:S07]  /*0b90*/  DADD R26, R2, R26 ;  /* 0x00000000021a7229 */ /* 0x004fce000000001a */
[----:B------:R-:W-:Y:S01]  /*0ba0*/  STG.E.64 desc[UR10][R4.64], R26 ;  /* 0x0000001a04007986 */ /* 0x000fe2000c101b0a */
[----:B------:R-:W-:Y:S05]  /*0bb0*/  EXIT ;  /* 0x000000000000794d */ /* 0x000fea0003800000 */
.L_x_37:
        /* <DEDUP_REMOVED lines=12> */
.L_x_55:


//--------------------- .text._Z18_hhlpLinearForwardILi32EfEvPKT0_S2_S2_PS0_ii --------------------------
	.section	.text._Z18_hhlpLinearForwardILi32EfEvPKT0_S2_S2_PS0_ii,"ax",@progbits
	.align	128
        .global         _Z18_hhlpLinearForwardILi32EfEvPKT0_S2_S2_PS0_ii
        .type           _Z18_hhlpLinearForwardILi32EfEvPKT0_S2_S2_PS0_ii,@function
        .size           _Z18_hhlpLinearForwardILi32EfEvPKT0_S2_S2_PS0_ii,(.L_x_56 - _Z18_hhlpLinearForwardILi32EfEvPKT0_S2_S2_PS0_ii)
        .other          _Z18_hhlpLinearForwardILi32EfEvPKT0_S2_S2_PS0_ii,@"STO_CUDA_ENTRY STV_DEFAULT"
_Z18_hhlpLinearForwardILi32EfEvPKT0_S2_S2_PS0_ii:
.text._Z18_hhlpLinearForwardILi32EfEvPKT0_S2_S2_PS0_ii:
[----:B------:R-:W-:Y:S01]  /*0000*/  LDC R1, c[0x0][0x37c] ;  /* 0x0000df00ff017b82 */ /* 0x000fe20000000800 */
[----:B------:R-:W0:Y:S01]  /*0010*/  S2R R0, SR_CTAID.Y ;  /* 0x0000000000007919 */ /* 0x000e220000002600 */
[----:B------:R-:W1:Y:S01]  /*0020*/  LDCU UR4, c[0x0][0x3a4] ;  /* 0x00007480ff0477ac */ /* 0x000e620008000800 */
[----:B------:R-:W0:Y:S02]  /*0030*/  S2R R3, SR_TID.Y ;  /* 0x0000000000037919 */ /* 0x000e240000002200 */
[----:B0-----:R-:W-:-:S04]  /*0040*/  LEA R0, R0, R3, 0x5 ;  /* 0x0000000300007211 */ /* 0x001fc800078e28ff */
[----:B-1----:R-:W-:-:S13]  /*0050*/  ISETP.GE.AND P0, PT, R0, UR4, PT ;  /* 0x0000000400007c0c */ /* 0x002fda000bf06270 */
[----:B------:R-:W-:Y:S05]  /*0060*/  @P0 EXIT ;  /* 0x000000000000094d */ /* 0x000fea0003800000 */
[----:B------:R-:W0:Y:S01]  /*0070*/  LDCU UR6, c[0x0][0x3a0] ;  /* 0x00007400ff0677ac */ /* 0x000e220008000800 */
[----:B------:R-:W-:Y:S01]  /*0080*/  HFMA2 R14, -RZ, RZ, 0, 0 ;  /* 0x00000000ff0e7431 */ /* 0x000fe200000001ff */
[----:B------:R-:W1:Y:S01]  /*0090*/  LDCU.64 UR10, c[0x0][0x358] ;  /* 0x00006b00ff0a77ac */ /* 0x000e620008000a00 */
[----:B0-----:R-:W-:-:S09]  /*00a0*/  UISETP.GE.AND UP0, UPT, UR6, 0x1, UPT ;  /* 0x000000010600788c */ /* 0x001fd2000bf06270 */
[----:B-1----:R-:W-:Y:S05]  /*00b0*/  BRA.U !UP0, `(.L_x_38) ;  /* 0x0000000908907547 */ /* 0x002fea000b800000 */
[----:B------:R-:W-:Y:S02]  /*00c0*/  UISETP.GE.U32.AND UP1, UPT, UR6, 0x10, UPT ;  /* 0x000000100600788c */ /* 0x000fe4000bf26070 */
[----:B------:R-:W-:Y:S01]  /*00d0*/  IMAD R6, R0, UR6, RZ ;  /* 0x0000000600067c24 */ /* 0x000fe2000f8e02ff */
[----:B------:R-:W-:Y:S01]  /*00e0*/  ULOP3.LUT UR7, UR6, 0xf, URZ, 0xc0, !UPT ;  /* 0x0000000f06077892 */ /* 0x000fe2000f8ec0ff */
[----:B------:R-:W-:Y:S02]  /*00f0*/  MOV R14, RZ ;  /* 0x000000ff000e7202 */ /* 0x000fe40000000f00 */
[----:B------:R-:W-:Y:S01]  /*0100*/  MOV R7, RZ ;  /* 0x000000ff00077202 */ /* 0x000fe20000000f00 */
[----:B------:R-:W-:Y:S01]  /*0110*/  UISETP.NE.AND UP0, UPT, UR7, URZ, UPT ;  /* 0x000000ff0700728c */ /* 0x000fe2000bf05270 */
[----:B------:R-:W-:Y:S01]  /*0120*/  SHF.R.S32.HI R9, RZ, 0x1f, R6 ;  /* 0x0000001fff097819 */ /* 0x000fe20000011406 */
[----:B------:R-:W-:Y:S09]  /*0130*/  BRA.U !UP1, `(.L_x_39) ;  /* 0x0000000509147547 */ /* 0x000ff2000b800000 */
[----:B------:R-:W0:Y:S01]  /*0140*/  LDCU.64 UR4, c[0x0][0x390] ;  /* 0x00007200ff0477ac */ /* 0x000e220008000a00 */
[----:B------:R-:W-:Y:S01]  /*0150*/  MOV R14, RZ ;  /* 0x000000ff000e7202 */ /* 0x000fe20000000f00 */
[----:B------:R-:W1:Y:S01]  /*0160*/  LDCU.64 UR8, c[0x0][0x380] ;  /* 0x00007000ff0877ac */ /* 0x000e620008000a00 */
[----:B0-----:R-:W-:Y:S01]  /*0170*/  UIADD3 UR4, UP1, UPT, UR4, 0x20, URZ ;  /* 0x0000002004047890 */ /* 0x001fe2000ff3e0ff */
[----:B-1----:R-:W-:Y:S01]  /*0180*/  LEA R2, P0, R6, UR8, 0x2 ;  /* 0x0000000806027c11 */ /* 0x002fe2000f8010ff */
[----:B------:R-:W-:-:S04]  /*0190*/  ULOP3.LUT UR8, UR6, 0x7ffffff0, URZ, 0xc0, !UPT ;  /* 0x7ffffff006087892 */ /* 0x000fc8000f8ec0ff */
[----:B------:R-:W-:Y:S01]  /*01a0*/  MOV R4, UR4 ;  /* 0x0000000400047c02 */ /* 0x000fe20008000f00 */
[----:B------:R-:W-:Y:S01]  /*01b0*/  UIADD3.X UR5, UPT, UPT, URZ, UR5, URZ, UP1, !UPT ;  /* 0x00000005ff057290 */ /* 0x000fe20008ffe4ff */
[----:B------:R-:W-:Y:S01]  /*01c0*/  LEA.HI.X R3, R6, UR9, R9, 0x2, P0 ;  /* 0x0000000906037c11 */ /* 0x000fe200080f1409 */
[----:B------:R-:W-:Y:S01]  /*01d0*/  UIADD3 UR9, UPT, UPT, -UR8, URZ, URZ ;  /* 0x000000ff08097290 */ /* 0x000fe2000fffe1ff */
[----:B------:R-:W-:Y:S02]  /*01e0*/  IADD3 R2, P0, PT, R2, 0x20, RZ ;  /* 0x0000002002027810 */ /* 0x000fe40007f1e0ff */
[----:B------:R-:W-:Y:S02]  /*01f0*/  MOV R7, UR8 ;  /* 0x0000000800077c02 */ /* 0x000fe40008000f00 */
[----:B------:R-:W-:Y:S01]  /*0200*/  MOV R5, UR5 ;  /* 0x0000000500057c02 */ /* 0x000fe20008000f00 */
[----:B------:R-:W-:-:S08]  /*0210*/  IMAD.X R3, RZ, RZ, R3, P0 ;  /* 0x000000ffff037224 */ /* 0x000fd000000e0603 */
.L_x_40:
[----:B------:R-:W2:Y:S04]  /*0220*/  LDG.E R17, desc[UR10][R2.64+-0x20] ;  /* 0xffffe00a02117981 */ /* 0x000ea8000c1e1900 */
[----:B------:R-:W2:Y:S04]  /*0230*/  LDG.E R16, desc[UR10][R4.64+-0x20] ;  /* 0xffffe00a04107981 */ /* 0x000ea8000c1e1900 */
[----:B------:R-:W3:Y:S04]  /*0240*/  LDG.E R19, desc[UR10][R2.64+-0x1c] ;  /* 0xffffe40a02137981 */ /* 0x000ee8000c1e1900 */
[----:B------:R-:W3:Y:S04]  /*0250*/  LDG.E R24, desc[UR10][R4.64+-0x1c] ;  /* 0xffffe40a04187981 */ /* 0x000ee8000c1e1900 */
[----:B------:R-:W4:Y:S04]  /*0260*/  LDG.E R18, desc[UR10][R2.64+-0x18] ;  /* 0xffffe80a02127981 */ /* 0x000f28000c1e1900 */
[----:B------:R-:W4:Y:S04]  /*0270*/  LDG.E R21, desc[UR10][R4.64+-0x18] ;  /* 0xffffe80a04157981 */ /* 0x000f28000c1e1900 */
[----:B------:R-:W5:Y:S04]  /*0280*/  LDG.E R23, desc[UR10][R2.64+-0x14] ;  /* 0xffffec0a02177981 */ /* 0x000f68000c1e1900 */
        /* <DEDUP_REMOVED lines=8> */
[----:B------:R-:W5:Y:S01]  /*0310*/  LDG.E R15, desc[UR10][R4.64+-0x4] ;  /* 0xfffffc0a040f7981 */ /* 0x000f62000c1e1900 */
[----:B--2---:R-:W-:-:S03]  /*0320*/  FFMA R16, R17, R16, R14 ;  /* 0x0000001011107223 */ /* 0x004fc6000000000e */
[----:B------:R-:W2:Y:S04]  /*0330*/  LDG.E R14, desc[UR10][R2.64] ;  /* 0x0000000a020e7981 */ /* 0x000ea8000c1e1900 */
[----:B------:R-:W2:Y:S01]  /*0340*/  LDG.E R17, desc[UR10][R4.64] ;  /* 0x0000000a04117981 */ /* 0x000ea2000c1e1900 */
[----:B---3--:R-:W-:-:S03]  /*0350*/  FFMA R27, R19, R24, R16 ;  /* 0x00000018131b7223 */ /* 0x008fc60000000010 */
[----:B------:R-:W3:Y:S04]  /*0360*/  LDG.E R16, desc[UR10][R2.64+0x4] ;  /* 0x0000040a02107981 */ /* 0x000ee8000c1e1900 */
[----:B------:R-:W3:Y:S01]  /*0370*/  LDG.E R19, desc[UR10][R4.64+0x4] ;  /* 0x0000040a04137981 */ /* 0x000ee2000c1e1900 */
[----:B----4-:R-:W-:-:S03]  /*0380*/  FFMA R24, R18, R21, R27 ;  /* 0x0000001512187223 */ /* 0x010fc6000000001b */
[----:B------:R-:W4:Y:S04]  /*0390*/  LDG.E R18, desc[UR10][R2.64+0x8] ;  /* 0x0000080a02127981 */ /* 0x000f28000c1e1900 */
[----:B------:R-:W4:Y:S01]  /*03a0*/  LDG.E R21, desc[UR10][R4.64+0x8] ;  /* 0x0000080a04157981 */ /* 0x000f22000c1e1900 */
[----:B-----5:R-:W-:-:S03]  /*03b0*/  FFMA R27, R23, R20, R24 ;  /* 0x00000014171b7223 */ /* 0x020fc60000000018 */
[----:B------:R-:W5:Y:S04]  /*03c0*/  LDG.E R20, desc[UR10][R2.64+0xc] ;  /* 0x00000c0a02147981 */ /* 0x000f68000c1e1900 */
[----:B------:R-:W5:Y:S01]  /*03d0*/  LDG.E R23, desc[UR10][R4.64+0xc] ;  /* 0x00000c0a04177981 */ /* 0x000f62000c1e1900 */
[----:B------:R-:W-:-:S03]  /*03e0*/  FFMA R27, R22, R25, R27 ;  /* 0x00000019161b7223 */ /* 0x000fc6000000001b */
        /* <DEDUP_REMOVED lines=9> */
[----:B------:R0:W5:Y:S04]  /*0480*/  LDG.E R12, desc[UR10][R2.64+0x1c] ;  /* 0x00001c0a020c7981 */ /* 0x000168000c1e1900 */
[----:B------:R1:W5:Y:S01]  /*0490*/  LDG.E R15, desc[UR10][R4.64+0x1c] ;  /* 0x00001c0a040f7981 */ /* 0x000362000c1e1900 */
[----:B------:R-:W-:-:S04]  /*04a0*/  UIADD3 UR9, UPT, UPT, UR9, 0x10, URZ ;  /* 0x0000001009097890 */ /* 0x000fc8000fffe0ff */
[----:B------:R-:W-:Y:S01]  /*04b0*/  UISETP.NE.AND UP1, UPT, UR9, URZ, UPT ;  /* 0x000000ff0900728c */ /* 0x000fe2000bf25270 */
[----:B0-----:R-:W-:Y:S02]  /*04c0*/  IADD3 R2, P0, PT, R2, 0x40, RZ ;  /* 0x0000004002027810 */ /* 0x001fe40007f1e0ff */
[----:B-1----:R-:W-:Y:S02]  /*04d0*/  IADD3 R4, P1, PT, R4, 0x40, RZ ;  /* 0x0000004004047810 */ /* 0x002fe40007f3e0ff */
[----:B------:R-:W-:Y:S02]  /*04e0*/  IADD3.X R3, PT, PT, RZ, R3, RZ, P0, !PT ;  /* 0x00000003ff037210 */ /* 0x000fe400007fe4ff */
[----:B------:R-:W-:Y:S01]  /*04f0*/  IADD3.X R5, PT, PT, RZ, R5, RZ, P1, !PT ;  /* 0x00000005ff057210 */ /* 0x000fe20000ffe4ff */
[----:B--2---:R-:W-:-:S04]  /*0500*/  FFMA R17, R14, R17, R27 ;  /* 0x000000110e117223 */ /* 0x004fc8000000001b */
[----:B---3--:R-:W-:-:S04]  /*0510*/  FFMA R17, R16, R19, R17 ;  /* 0x0000001310117223 */ /* 0x008fc80000000011 */
[----:B----4-:R-:W-:-:S04]  /*0520*/  FFMA R17, R18, R21, R17 ;  /* 0x0000001512117223 */ /* 0x010fc80000000011 */
[----:B-----5:R-:W-:-:S04]  /*0530*/  FFMA R17, R20, R23, R17 ;  /* 0x0000001714117223 */ /* 0x020fc80000000011 */
[----:B------:R-:W-:-:S04]  /*0540*/  FFMA R17, R22, R25, R17 ;  /* 0x0000001916117223 */ /* 0x000fc80000000011 */
[----:B------:R-:W-:-:S04]  /*0550*/  FFMA R8, R8, R11, R17 ;  /* 0x0000000b08087223 */ /* 0x000fc80000000011 */
[----:B------:R-:W-:-:S04]  /*0560*/  FFMA R13, R13, R10, R8 ;  /* 0x0000000a0d0d7223 */ /* 0x000fc80000000008 */
[----:B------:R-:W-:Y:S01]  /*0570*/  FFMA R14, R12, R15, R13 ;  /* 0x0000000f0c0e7223 */ /* 0x000fe2000000000d */
[----:B------:R-:W-:Y:S06]  /*0580*/  BRA.U UP1, `(.L_x_40) ;  /* 0xfffffffd01247547 */ /* 0x000fec000b83ffff */
.L_x_39:
        /* <DEDUP_REMOVED lines=28> */
[----:B------:R-:W-:-:S02]  /*0750*/  VIADD R7, R7, 0x8 ;  /* 0x0000000807077836 */ /* 0x000fc40000000000 */
[----:B--2---:R-:W-:-:S04]  /*0760*/  FFMA R15, R15, R16, R14 ;  /* 0x000000100f0f7223 */ /* 0x004fc8000000000e */
[----:B---3--:R-:W-:-:S04]  /*0770*/  FFMA R15, R18, R17, R15 ;  /* 0x00000011120f7223 */ /* 0x008fc8000000000f */
[----:B----4-:R-:W-:-:S04]  /*0780*/  FFMA R15, R20, R19, R15 ;  /* 0x00000013140f7223 */ /* 0x010fc8000000000f */
[----:B-----5:R-:W-:-:S04]  /*0790*/  FFMA R15, R22, R21, R15 ;  /* 0x00000015160f7223 */ /* 0x020fc8000000000f */
[----:B------:R-:W-:-:S04]  /*07a0*/  FFMA R15, R24, R23, R15 ;  /* 0x00000017180f7223 */ /* 0x000fc8000000000f */
[----:B------:R-:W-:-:S04]  /*07b0*/  FFMA R13, R12, R13, R15 ;  /* 0x0000000d0c0d7223 */ /* 0x000fc8000000000f */
[----:B------:R-:W-:-:S04]  /*07c0*/  FFMA R11, R8, R11, R13 ;  /* 0x0000000b080b7223 */ /* 0x000fc8000000000d */
[----:B------:R-:W-:-:S07]  /*07d0*/  FFMA R14, R10, R25, R11 ;  /* 0x000000190a0e7223 */ /* 0x000fce000000000b */
.L_x_41:
        /* <DEDUP_REMOVED lines=19> */
[----:B------:R-:W5:Y:S01]  /*0910*/  LDG.E R16, desc[UR10][R4.64+0xc] ;  /* 0x00000c0a04107981 */ /* 0x000f62000c1e1900 */
[----:B------:R-:W-:Y:S01]  /*0920*/  IADD3 R7, PT, PT, R7, 0x4, RZ ;  /* 0x0000000407077810 */ /* 0x000fe20007ffe0ff */
[----:B--2---:R-:W-:-:S04]  /*0930*/  FFMA R8, R11, R8, R14 ;  /* 0x000000080b087223 */ /* 0x004fc8000000000e */
[----:B---3--:R-:W-:-:S04]  /*0940*/  FFMA R8, R13, R10, R8 ;  /* 0x0000000a0d087223 */ /* 0x008fc80000000008 */
[----:B----4-:R-:W-:-:S04]  /*0950*/  FFMA R8, R15, R12, R8 ;  /* 0x0000000c0f087223 */ /* 0x010fc80000000008 */
[----:B-----5:R-:W-:-:S07]  /*0960*/  FFMA R14, R17, R16, R8 ;  /* 0x00000010110e7223 */ /* 0x020fce0000000008 */
.L_x_42:
[----:B------:R-:W-:Y:S05]  /*0970*/  BRA.U !UP1, `(.L_x_38) ;  /* 0x0000000109607547 */ /* 0x000fea000b800000 */
[----:B------:R-:W0:Y:S01]  /*0980*/  LDC.64 R2, c[0x0][0x390] ;  /* 0x0000e400ff027b82 */ /* 0x000e220000000a00 */
[----:B------:R-:W1:Y:S01]  /*0990*/  LDCU.64 UR6, c[0x0][0x380] ;  /* 0x00007000ff0677ac */ /* 0x000e620008000a00 */
[----:B------:R-:W-:Y:S01]  /*09a0*/  IADD3 R4, P0, PT, R6, R7, RZ ;  /* 0x0000000706047210 */ /* 0x000fe20007f1e0ff */
[----:B------:R-:W-:Y:S01]  /*09b0*/  UIADD3 UR4, UPT, UPT, -UR4, URZ, URZ ;  /* 0x000000ff04047290 */ /* 0x000fe2000fffe1ff */
[----:B0-----:R-:W-:Y:S02]  /*09c0*/  IMAD.WIDE.U32 R2, R7, 0x4, R2 ;  /* 0x0000000407027825 */ /* 0x001fe400078e0002 */
[----:B------:R-:W-:Y:S02]  /*09d0*/  IADD3.X R7, PT, PT, RZ, R9, RZ, P0, !PT ;  /* 0x00000009ff077210 */ /* 0x000fe400007fe4ff */
[----:B-1----:R-:W-:Y:S02]  /*09e0*/  LEA R6, P0, R4, UR6, 0x2 ;  /* 0x0000000604067c11 */ /* 0x002fe4000f8010ff */
[----:B------:R-:W-:-:S02]  /*09f0*/  MOV R8, R2 ;  /* 0x0000000200087202 */ /* 0x000fc40000000f00 */
[----:B------:R-:W-:Y:S02]  /*0a00*/  LEA.HI.X R7, R4, UR7, R7, 0x2, P0 ;  /* 0x0000000704077c11 */ /* 0x000fe400080f1407 */
[----:B------:R-:W-:-:S07]  /*0a10*/  MOV R9, R3 ;  /* 0x0000000300097202 */ /* 0x000fce0000000f00 */
.L_x_43:
[----:B------:R-:W-:Y:S01]  /*0a20*/  MOV R3, R7 ;  /* 0x0000000700037202 */ /* 0x000fe20000000f00 */
[----:B------:R-:W-:Y:S01]  /*0a30*/  IMAD.MOV.U32 R2, RZ, RZ, R6 ;  /* 0x000000ffff027224 */ /* 0x000fe200078e0006 */
[----:B------:R-:W-:Y:S02]  /*0a40*/  MOV R4, R8 ;  /* 0x0000000800047202 */ /* 0x000fe40000000f00 */
[----:B------:R-:W-:Y:S02]  /*0a50*/  MOV R5, R9 ;  /* 0x0000000900057202 */ /* 0x000fe40000000f00 */
[----:B------:R-:W2:Y:S04]  /*0a60*/  LDG.E R3, desc[UR10][R2.64] ;  /* 0x0000000a02037981 */ /* 0x000ea8000c1e1900 */
[----:B------:R-:W2:Y:S01]  /*0a70*/  LDG.E R4, desc[UR10][R4.64] ;  /* 0x0000000a04047981 */ /* 0x000ea2000c1e1900 */
[----:B------:R-:W-:Y:S01]  /*0a80*/  UIADD3 UR4, UPT, UPT, UR4, 0x1, URZ ;  /* 0x0000000104047890 */ /* 0x000fe2000fffe0ff */
[----:B------:R-:W-:-:S02]  /*0a90*/  IADD3 R8, P0, PT, R8, 0x4, RZ ;  /* 0x0000000408087810 */ /* 0x000fc40007f1e0ff */
[----:B------:R-:W-:Y:S01]  /*0aa0*/  IADD3 R6, P1, PT, R6, 0x4, RZ ;  /* 0x0000000406067810 */ /* 0x000fe20007f3e0ff */
[----:B------:R-:W-:Y:S01]  /*0ab0*/  UISETP.NE.AND UP0, UPT, UR4, URZ, UPT ;  /* 0x000000ff0400728c */ /* 0x000fe2000bf05270 */
[----:B------:R-:W-:Y:S02]  /*0ac0*/  IADD3.X R9, PT, PT, RZ, R9, RZ, P0, !PT ;  /* 0x00000009ff097210 */ /* 0x000fe400007fe4ff */
[----:B------:R-:W-:Y:S01]  /*0ad0*/  IADD3.X R7, PT, PT, RZ, R7, RZ, P1, !PT ;  /* 0x00000007ff077210 */ /* 0x000fe20000ffe4ff */
[----:B--2---:R-:W-:-:S05]  /*0ae0*/  FFMA R14, R3, R4, R14 ;  /* 0x00000004030e7223 */ /* 0x004fca000000000e */
[----:B------:R-:W-:Y:S05]  /*0af0*/  BRA.U UP0, `(.L_x_43) ;  /* 0xfffffffd00c87547 */ /* 0x000fea000b83ffff */
.L_x_38:
[----:B------:R-:W0:Y:S08]  /*0b00*/  LDC.64 R2, c[0x0][0x388] ;  /* 0x0000e200ff027b82 */ /* 0x000e300000000a00 */
[----:B------:R-:W1:Y:S01]  /*0b10*/  LDC.64 R4, c[0x0][0x398] ;  /* 0x0000e600ff047b82 */ /* 0x000e620000000a00 */
[----:B0-----:R-:W-:-:S06]  /*0b20*/  IMAD.WIDE.U32 R2, R0, 0x4, R2 ;  /* 0x0000000400027825 */ /* 0x001fcc00078e0002 */
[----:B------:R-:W2:Y:S01]  /*0b30*/  LDG.E R3, desc[UR10][R2.64] ;  /* 0x0000000a02037981 */ /* 0x000ea2000c1e1900 */
[----:B-1----:R-:W-:-:S04]  /*0b40*/  IMAD.WIDE.U32 R4, R0, 0x4, R4 ;  /* 0x0000000400047825 */ /* 0x002fc800078e0004 */
[----:B--2---:R-:W-:-:S05]  /*0b50*/  FADD R7, R3, R14 ;  /* 0x0000000e03077221 */ /* 0x004fca0000000000 */
[----:B------:R-:W-:Y:S01]  /*0b60*/  STG.E desc[UR10][R4.64], R7 ;  /* 0x0000000704007986 */ /* 0x000fe2000c10190a */
[----:B------:R-:W-:Y:S05]  /*0b70*/  EXIT ;  /* 0x000000000000794d */ /* 0x000fea0003800000 */
.L_x_44:
        /* <DEDUP_REMOVED lines=16> */
.L_x_56:


//--------------------- .nv.shared.reserved.0     --------------------------
	.section	.nv.shared.reserved.0,"aw",@nobits
	.weak		__nv_reservedSMEM_offset_0_alias
	.size		__nv_reservedSMEM_offset_0_alias, 0, 64
	.other		__nv_reservedSMEM_offset_0_alias,@"STO_CUDA_RESERVED_SHARED STV_DEFAULT"
__nv_reservedSMEM_offset_0_alias:
	.zero		0
	.zero		64


//--------------------- .nv.constant0._Z23_hhlpLinearBackwardDataILi32EsEvPKT0_S2_PS0_ii --------------------------
	.section	.nv.constant0._Z23_hhlpLinearBackwardDataILi32EsEvPKT0_S2_PS0_ii,"a",@progbits
	.sectionflags	@""
	.align	4
.nv.constant0._Z23_hhlpLinearBackwardDataILi32EsEvPKT0_S2_PS0_ii:
	.zero		928


//--------------------- .nv.constant0._Z23_hhlpLinearBackwardDataILi32EdEvPKT0_S2_PS0_ii --------------------------
	.section	.nv.constant0._Z23_hhlpLinearBackwardDataILi32EdEvPKT0_S2_PS0_ii,"a",@progbits
	.sectionflags	@""
	.align	4
.nv.constant0._Z23_hhlpLinearBackwardDataILi32EdEvPKT0_S2_PS0_ii:
	.zero		928


//--------------------- .nv.constant0._Z23_hhlpLinearBackwardDataILi32EfEvPKT0_S2_PS0_ii --------------------------
	.section	.nv.constant0._Z23_hhlpLinearBackwardDataILi32EfEvPKT0_S2_PS0_ii,"a",@progbits
	.sectionflags	@""
	.align	4
.nv.constant0._Z23_hhlpLinearBackwardDataILi32EfEvPKT0_S2_PS0_ii:
	.zero		928


//--------------------- .nv.constant0._Z26_hhlpLinearBackwardWeightsILi32EsEvPKT0_S2_PS0_ii --------------------------
	.section	.nv.constant0._Z26_hhlpLinearBackwardWeightsILi32EsEvPKT0_S2_PS0_ii,"a",@progbits
	.sectionflags	@""
	.align	4
.nv.constant0._Z26_hhlpLinearBackwardWeightsILi32EsEvPKT0_S2_PS0_ii:
	.zero		928


//--------------------- .nv.constant0._Z26_hhlpLinearBackwardWeightsILi32EdEvPKT0_S2_PS0_ii --------------------------
	.section	.nv.constant0._Z26_hhlpLinearBackwardWeightsILi32EdEvPKT0_S2_PS0_ii,"a",@progbits
	.sectionflags	@""
	.align	4
.nv.constant0._Z26_hhlpLinearBackwardWeightsILi32EdEvPKT0_S2_PS0_ii:
	.zero		928


//--------------------- .nv.constant0._Z26_hhlpLinearBackwardWeightsILi32EfEvPKT0_S2_PS0_ii --------------------------
	.section	.nv.constant0._Z26_hhlpLinearBackwardWeightsILi32EfEvPKT0_S2_PS0_ii,"a",@progbits
	.sectionflags	@""
	.align	4
.nv.constant0._Z26_hhlpLinearBackwardWeightsILi32EfEvPKT0_S2_PS0_ii:
	.zero		928


//--------------------- .nv.constant0._Z23_hhlpLinearBackwardBiasILi32EsEvPKT0_PS0_i --------------------------
	.section	.nv.constant0._Z23_hhlpLinearBackwardBiasILi32EsEvPKT0_PS0_i,"a",@progbits
	.sectionflags	@""
	.align	4
.nv.constant0._Z23_hhlpLinearBackwardBiasILi32EsEvPKT0_PS0_i:
	.zero		916


//--------------------- .nv.constant0._Z23_hhlpLinearBackwardBiasILi32EdEvPKT0_PS0_i --------------------------
	.section	.nv.constant0._Z23_hhlpLinearBackwardBiasILi32EdEvPKT0_PS0_i,"a",@progbits
	.sectionflags	@""
	.align	4
.nv.constant0._Z23_hhlpLinearBackwardBiasILi32EdEvPKT0_PS0_i:
	.zero		916


//--------------------- .nv.constant0._Z23_hhlpLinearBackwardBiasILi32EfEvPKT0_PS0_i --------------------------
	.section	.nv.constant0._Z23_hhlpLinearBackwardBiasILi32EfEvPKT0_PS0_i,"a",@progbits
	.sectionflags	@""
	.align	4
.nv.constant0._Z23_hhlpLinearBackwardBiasILi32EfEvPKT0_PS0_i:
	.zero		916


//--------------------- .nv.constant0._Z18_hhlpLinearForwardILi32EsEvPKT0_S2_S2_PS0_ii --------------------------
	.section	.nv.constant0._Z18_hhlpLinearForwardILi32EsEvPKT0_S2_S2_PS0_ii,"a",@progbits
	.sectionflags	@""
	.align	4
.nv.constant0._Z18_hhlpLinearForwardILi32EsEvPKT0_S2_S2_PS0_ii:
	.zero		936


//--------------------- .nv.constant0._Z18_hhlpLinearForwardILi32EdEvPKT0_S2_S2_PS0_ii --------------------------
	.section	.nv.constant0._Z18_hhlpLinearForwardILi32EdEvPKT0_S2_S2_PS0_ii,"a",@progbits
	.sectionflags	@""
	.align	4
.nv.constant0._Z18_hhlpLinearForwardILi32EdEvPKT0_S2_S2_PS0_ii:
	.zero		936


//--------------------- .nv.constant0._Z18_hhlpLinearForwardILi32EfEvPKT0_S2_S2_PS0_ii --------------------------
	.section	.nv.constant0._Z18_hhlpLinearForwardILi32EfEvPKT0_S2_S2_PS0_ii,"a",@progbits
	.sectionflags	@""
	.align	4
.nv.constant0._Z18_hhlpLinearForwardILi32EfEvPKT0_S2_S2_PS0_ii:
	.zero		936


//--------------------- SYMBOLS --------------------------

	.type		.nv.reservedSmem.offset0,@object
	.size		.nv.reservedSmem.offset0,0x4
